//
// Generated by NVIDIA NVVM Compiler
//
// Compiler Build ID: CL-36424714
// Cuda compilation tools, release 13.0, V13.0.88
// Based on NVVM 20.0.0
//

.version 9.0
.target sm_100
.address_size 64

	// .globl	_Z12floyd_phaseIiPiii
.extern .shared .align 16 .b8 shared_mem[];
.extern .shared .align 16 .b8 S[];

.visible .entry _Z12floyd_phaseIiPiii(
	.param .u32 _Z12floyd_phaseIiPiii_param_0,
	.param .u64 .ptr .align 1 _Z12floyd_phaseIiPiii_param_1,
	.param .u32 _Z12floyd_phaseIiPiii_param_2,
	.param .u32 _Z12floyd_phaseIiPiii_param_3
)
{
	.reg .pred 	%p<23>;
	.reg .b32 	%r<141>;
	.reg .b64 	%rd<5>;

	ld.param.u32 	%r60, [_Z12floyd_phaseIiPiii_param_0];
	ld.param.u64 	%rd2, [_Z12floyd_phaseIiPiii_param_1];
	ld.param.u32 	%r59, [_Z12floyd_phaseIiPiii_param_2];
	ld.param.u32 	%r61, [_Z12floyd_phaseIiPiii_param_3];
	cvta.to.global.u64 	%rd3, %rd2;
	mov.u32 	%r62, %tid.y;
	mov.u32 	%r1, %tid.x;
	mul.lo.s32 	%r63, %r59, %r60;
	add.s32 	%r64, %r63, %r62;
	add.s32 	%r65, %r63, %r1;
	mad.lo.s32 	%r66, %r64, %r61, %r65;
	mul.wide.s32 	%rd4, %r66, 4;
	add.s64 	%rd1, %rd3, %rd4;
	ld.global.u32 	%r67, [%rd1];
	mul.lo.s32 	%r2, %r59, %r62;
	add.s32 	%r68, %r2, %r1;
	shl.b32 	%r69, %r68, 2;
	mov.u32 	%r70, shared_mem;
	add.s32 	%r3, %r70, %r69;
	st.shared.u32 	[%r3], %r67;
	bar.sync 	0;
	setp.lt.s32 	%p1, %r59, 1;
	@%p1 bra 	$L__BB0_41;
	and.b32  	%r4, %r59, 15;
	setp.lt.u32 	%p2, %r59, 16;
	mov.b32 	%r137, 0;
	@%p2 bra 	$L__BB0_36;
	and.b32  	%r137, %r59, 2147483632;
	neg.s32 	%r136, %r137;
	shl.b32 	%r72, %r1, 2;
	add.s32 	%r135, %r70, %r72;
	shl.b32 	%r8, %r59, 6;
	shl.b32 	%r74, %r2, 2;
	add.s32 	%r75, %r74, %r70;
	add.s32 	%r134, %r75, 32;
	shl.b32 	%r10, %r59, 2;
$L__BB0_3:
	.pragma "nounroll";
	ld.shared.u32 	%r76, [%r134+-32];
	ld.shared.u32 	%r77, [%r135];
	add.s32 	%r14, %r77, %r76;
	ld.shared.u32 	%r78, [%r3];
	setp.ge.s32 	%p3, %r14, %r78;
	@%p3 bra 	$L__BB0_5;
	st.shared.u32 	[%r3], %r14;
$L__BB0_5:
	bar.sync 	0;
	ld.shared.u32 	%r79, [%r134+-28];
	add.s32 	%r15, %r135, %r10;
	ld.shared.u32 	%r80, [%r15];
	add.s32 	%r16, %r80, %r79;
	ld.shared.u32 	%r81, [%r3];
	setp.ge.s32 	%p4, %r16, %r81;
	@%p4 bra 	$L__BB0_7;
	st.shared.u32 	[%r3], %r16;
$L__BB0_7:
	bar.sync 	0;
	ld.shared.u32 	%r82, [%r134+-24];
	add.s32 	%r17, %r15, %r10;
	ld.shared.u32 	%r83, [%r17];
	add.s32 	%r18, %r83, %r82;
	ld.shared.u32 	%r84, [%r3];
	setp.ge.s32 	%p5, %r18, %r84;
	@%p5 bra 	$L__BB0_9;
	st.shared.u32 	[%r3], %r18;
$L__BB0_9:
	bar.sync 	0;
	ld.shared.u32 	%r85, [%r134+-20];
	add.s32 	%r19, %r17, %r10;
	ld.shared.u32 	%r86, [%r19];
	add.s32 	%r20, %r86, %r85;
	ld.shared.u32 	%r87, [%r3];
	setp.ge.s32 	%p6, %r20, %r87;
	@%p6 bra 	$L__BB0_11;
	st.shared.u32 	[%r3], %r20;
$L__BB0_11:
	bar.sync 	0;
	ld.shared.u32 	%r88, [%r134+-16];
	add.s32 	%r21, %r19, %r10;
	ld.shared.u32 	%r89, [%r21];
	add.s32 	%r22, %r89, %r88;
	ld.shared.u32 	%r90, [%r3];
	setp.ge.s32 	%p7, %r22, %r90;
	@%p7 bra 	$L__BB0_13;
	st.shared.u32 	[%r3], %r22;
$L__BB0_13:
	bar.sync 	0;
	ld.shared.u32 	%r91, [%r134+-12];
	add.s32 	%r23, %r21, %r10;
	ld.shared.u32 	%r92, [%r23];
	add.s32 	%r24, %r92, %r91;
	ld.shared.u32 	%r93, [%r3];
	setp.ge.s32 	%p8, %r24, %r93;
	@%p8 bra 	$L__BB0_15;
	st.shared.u32 	[%r3], %r24;
$L__BB0_15:
	bar.sync 	0;
	ld.shared.u32 	%r94, [%r134+-8];
	add.s32 	%r25, %r23, %r10;
	ld.shared.u32 	%r95, [%r25];
	add.s32 	%r26, %r95, %r94;
	ld.shared.u32 	%r96, [%r3];
	setp.ge.s32 	%p9, %r26, %r96;
	@%p9 bra 	$L__BB0_17;
	st.shared.u32 	[%r3], %r26;
$L__BB0_17:
	bar.sync 	0;
	ld.shared.u32 	%r97, [%r134+-4];
	add.s32 	%r27, %r25, %r10;
	ld.shared.u32 	%r98, [%r27];
	add.s32 	%r28, %r98, %r97;
	ld.shared.u32 	%r99, [%r3];
	setp.ge.s32 	%p10, %r28, %r99;
	@%p10 bra 	$L__BB0_19;
	st.shared.u32 	[%r3], %r28;
$L__BB0_19:
	bar.sync 	0;
	ld.shared.u32 	%r100, [%r134];
	add.s32 	%r29, %r27, %r10;
	ld.shared.u32 	%r101, [%r29];
	add.s32 	%r30, %r101, %r100;
	ld.shared.u32 	%r102, [%r3];
	setp.ge.s32 	%p11, %r30, %r102;
	@%p11 bra 	$L__BB0_21;
	st.shared.u32 	[%r3], %r30;
$L__BB0_21:
	bar.sync 	0;
	ld.shared.u32 	%r103, [%r134+4];
	add.s32 	%r31, %r29, %r10;
	ld.shared.u32 	%r104, [%r31];
	add.s32 	%r32, %r104, %r103;
	ld.shared.u32 	%r105, [%r3];
	setp.ge.s32 	%p12, %r32, %r105;
	@%p12 bra 	$L__BB0_23;
	st.shared.u32 	[%r3], %r32;
$L__BB0_23:
	bar.sync 	0;
	ld.shared.u32 	%r106, [%r134+8];
	add.s32 	%r33, %r31, %r10;
	ld.shared.u32 	%r107, [%r33];
	add.s32 	%r34, %r107, %r106;
	ld.shared.u32 	%r108, [%r3];
	setp.ge.s32 	%p13, %r34, %r108;
	@%p13 bra 	$L__BB0_25;
	st.shared.u32 	[%r3], %r34;
$L__BB0_25:
	bar.sync 	0;
	ld.shared.u32 	%r109, [%r134+12];
	add.s32 	%r35, %r33, %r10;
	ld.shared.u32 	%r110, [%r35];
	add.s32 	%r36, %r110, %r109;
	ld.shared.u32 	%r111, [%r3];
	setp.ge.s32 	%p14, %r36, %r111;
	@%p14 bra 	$L__BB0_27;
	st.shared.u32 	[%r3], %r36;
$L__BB0_27:
	bar.sync 	0;
	ld.shared.u32 	%r112, [%r134+16];
	add.s32 	%r37, %r35, %r10;
	ld.shared.u32 	%r113, [%r37];
	add.s32 	%r38, %r113, %r112;
	ld.shared.u32 	%r114, [%r3];
	setp.ge.s32 	%p15, %r38, %r114;
	@%p15 bra 	$L__BB0_29;
	st.shared.u32 	[%r3], %r38;
$L__BB0_29:
	bar.sync 	0;
	ld.shared.u32 	%r115, [%r134+20];
	add.s32 	%r39, %r37, %r10;
	ld.shared.u32 	%r116, [%r39];
	add.s32 	%r40, %r116, %r115;
	ld.shared.u32 	%r117, [%r3];
	setp.ge.s32 	%p16, %r40, %r117;
	@%p16 bra 	$L__BB0_31;
	st.shared.u32 	[%r3], %r40;
$L__BB0_31:
	bar.sync 	0;
	ld.shared.u32 	%r118, [%r134+24];
	add.s32 	%r41, %r39, %r10;
	ld.shared.u32 	%r119, [%r41];
	add.s32 	%r42, %r119, %r118;
	ld.shared.u32 	%r120, [%r3];
	setp.ge.s32 	%p17, %r42, %r120;
	@%p17 bra 	$L__BB0_33;
	st.shared.u32 	[%r3], %r42;
$L__BB0_33:
	bar.sync 	0;
	ld.shared.u32 	%r121, [%r134+28];
	add.s32 	%r122, %r41, %r10;
	ld.shared.u32 	%r123, [%r122];
	add.s32 	%r43, %r123, %r121;
	ld.shared.u32 	%r124, [%r3];
	setp.ge.s32 	%p18, %r43, %r124;
	@%p18 bra 	$L__BB0_35;
	st.shared.u32 	[%r3], %r43;
$L__BB0_35:
	bar.sync 	0;
	add.s32 	%r136, %r136, 16;
	add.s32 	%r135, %r135, %r8;
	add.s32 	%r134, %r134, 64;
	setp.ne.s32 	%p19, %r136, 0;
	@%p19 bra 	$L__BB0_3;
$L__BB0_36:
	setp.eq.s32 	%p20, %r4, 0;
	@%p20 bra 	$L__BB0_41;
	mad.lo.s32 	%r125, %r137, %r59, %r1;
	shl.b32 	%r126, %r125, 2;
	add.s32 	%r140, %r70, %r126;
	shl.b32 	%r49, %r59, 2;
	add.s32 	%r128, %r137, %r2;
	shl.b32 	%r129, %r128, 2;
	add.s32 	%r139, %r70, %r129;
	neg.s32 	%r138, %r4;
$L__BB0_38:
	.pragma "nounroll";
	ld.shared.u32 	%r130, [%r139];
	ld.shared.u32 	%r131, [%r140];
	add.s32 	%r55, %r131, %r130;
	ld.shared.u32 	%r132, [%r3];
	setp.ge.s32 	%p21, %r55, %r132;
	@%p21 bra 	$L__BB0_40;
	st.shared.u32 	[%r3], %r55;
$L__BB0_40:
	bar.sync 	0;
	add.s32 	%r140, %r140, %r49;
	add.s32 	%r139, %r139, 4;
	add.s32 	%r138, %r138, 1;
	setp.ne.s32 	%p22, %r138, 0;
	@%p22 bra 	$L__BB0_38;
$L__BB0_41:
	ld.shared.u32 	%r133, [%r3];
	st.global.u32 	[%rd1], %r133;
	ret;

}
	// .globl	_Z13floyd_phaseIIiPiii
.visible .entry _Z13floyd_phaseIIiPiii(
	.param .u32 _Z13floyd_phaseIIiPiii_param_0,
	.param .u64 .ptr .align 1 _Z13floyd_phaseIIiPiii_param_1,
	.param .u32 _Z13floyd_phaseIIiPiii_param_2,
	.param .u32 _Z13floyd_phaseIIiPiii_param_3
)
{
	.reg .pred 	%p<48>;
	.reg .b32 	%r<330>;
	.reg .b64 	%rd<9>;

	ld.param.u32 	%r153, [_Z13floyd_phaseIIiPiii_param_0];
	ld.param.u64 	%rd3, [_Z13floyd_phaseIIiPiii_param_1];
	ld.param.u32 	%r154, [_Z13floyd_phaseIIiPiii_param_2];
	ld.param.u32 	%r155, [_Z13floyd_phaseIIiPiii_param_3];
	cvta.to.global.u64 	%rd1, %rd3;
	mov.u32 	%r1, %ctaid.x;
	setp.eq.s32 	%p1, %r1, %r153;
	@%p1 bra 	$L__BB1_89;
	mul.lo.s32 	%r2, %r154, %r154;
	mov.u32 	%r3, %tid.y;
	mov.u32 	%r4, %tid.x;
	mul.lo.s32 	%r156, %r154, %r153;
	add.s32 	%r157, %r156, %r3;
	mul.lo.s32 	%r318, %r157, %r155;
	add.s32 	%r319, %r156, %r4;
	add.s32 	%r7, %r318, %r319;
	mov.u32 	%r8, %ctaid.y;
	setp.ne.s32 	%p2, %r8, 0;
	@%p2 bra 	$L__BB1_3;
	mov.u32 	%r165, %ntid.x;
	mad.lo.s32 	%r319, %r165, %r1, %r4;
	mul.wide.s32 	%rd6, %r7, 4;
	add.s64 	%rd7, %rd1, %rd6;
	ld.global.u32 	%r166, [%rd7];
	mad.lo.s32 	%r167, %r154, %r4, %r3;
	shl.b32 	%r168, %r167, 2;
	mov.u32 	%r169, S;
	add.s32 	%r170, %r169, %r168;
	st.shared.u32 	[%r170], %r166;
	mov.u32 	%r316, %r4;
	mov.u32 	%r317, %r3;
	bra.uni 	$L__BB1_4;
$L__BB1_3:
	mov.u32 	%r158, %ntid.x;
	mad.lo.s32 	%r159, %r158, %r1, %r3;
	mul.wide.s32 	%rd4, %r7, 4;
	add.s64 	%rd5, %rd1, %rd4;
	ld.global.u32 	%r160, [%rd5];
	mad.lo.s32 	%r161, %r154, %r3, %r4;
	shl.b32 	%r162, %r161, 2;
	mov.u32 	%r163, S;
	add.s32 	%r164, %r163, %r162;
	st.shared.u32 	[%r164], %r160;
	mul.lo.s32 	%r318, %r155, %r159;
	mov.u32 	%r316, %r3;
	mov.u32 	%r317, %r4;
$L__BB1_4:
	shl.b32 	%r171, %r2, 2;
	mov.u32 	%r325, S;
	add.s32 	%r15, %r325, %r171;
	setp.eq.s32 	%p3, %r8, 0;
	add.s32 	%r173, %r319, %r318;
	mul.wide.s32 	%rd8, %r173, 4;
	add.s64 	%rd2, %rd1, %rd8;
	ld.global.u32 	%r174, [%rd2];
	mad.lo.s32 	%r175, %r317, %r154, %r316;
	shl.b32 	%r176, %r175, 2;
	add.s32 	%r177, %r15, %r176;
	st.shared.u32 	[%r177], %r174;
	bar.sync 	0;
	@%p3 bra 	$L__BB1_47;
	setp.lt.s32 	%p4, %r154, 1;
	mad.lo.s32 	%r178, %r154, %r4, %r3;
	shl.b32 	%r179, %r178, 2;
	add.s32 	%r16, %r15, %r179;
	@%p4 bra 	$L__BB1_46;
	add.s32 	%r181, %r154, -1;
	and.b32  	%r17, %r154, 15;
	setp.lt.u32 	%p5, %r181, 15;
	mov.b32 	%r327, 0;
	@%p5 bra 	$L__BB1_41;
	and.b32  	%r327, %r154, 2147483632;
	neg.s32 	%r326, %r327;
	shl.b32 	%r20, %r4, 2;
	shl.b32 	%r21, %r154, 6;
	shl.b32 	%r184, %r3, 2;
	add.s32 	%r22, %r171, %r184;
	shl.b32 	%r23, %r154, 2;
$L__BB1_8:
	.pragma "nounroll";
	add.s32 	%r95, %r325, %r22;
	ld.shared.u32 	%r185, [%r95];
	add.s32 	%r96, %r325, %r20;
	ld.shared.u32 	%r186, [%r96];
	add.s32 	%r97, %r186, %r185;
	ld.shared.u32 	%r187, [%r16];
	setp.ge.s32 	%p6, %r97, %r187;
	@%p6 bra 	$L__BB1_10;
	st.shared.u32 	[%r16], %r97;
$L__BB1_10:
	bar.sync 	0;
	add.s32 	%r98, %r95, %r23;
	ld.shared.u32 	%r188, [%r98];
	add.s32 	%r99, %r96, %r23;
	ld.shared.u32 	%r189, [%r99];
	add.s32 	%r100, %r189, %r188;
	ld.shared.u32 	%r190, [%r16];
	setp.ge.s32 	%p7, %r100, %r190;
	@%p7 bra 	$L__BB1_12;
	st.shared.u32 	[%r16], %r100;
$L__BB1_12:
	bar.sync 	0;
	add.s32 	%r101, %r98, %r23;
	ld.shared.u32 	%r191, [%r101];
	add.s32 	%r102, %r99, %r23;
	ld.shared.u32 	%r192, [%r102];
	add.s32 	%r103, %r192, %r191;
	ld.shared.u32 	%r193, [%r16];
	setp.ge.s32 	%p8, %r103, %r193;
	@%p8 bra 	$L__BB1_14;
	st.shared.u32 	[%r16], %r103;
$L__BB1_14:
	bar.sync 	0;
	add.s32 	%r104, %r101, %r23;
	ld.shared.u32 	%r194, [%r104];
	add.s32 	%r105, %r102, %r23;
	ld.shared.u32 	%r195, [%r105];
	add.s32 	%r106, %r195, %r194;
	ld.shared.u32 	%r196, [%r16];
	setp.ge.s32 	%p9, %r106, %r196;
	@%p9 bra 	$L__BB1_16;
	st.shared.u32 	[%r16], %r106;
$L__BB1_16:
	bar.sync 	0;
	add.s32 	%r107, %r104, %r23;
	ld.shared.u32 	%r197, [%r107];
	add.s32 	%r108, %r105, %r23;
	ld.shared.u32 	%r198, [%r108];
	add.s32 	%r109, %r198, %r197;
	ld.shared.u32 	%r199, [%r16];
	setp.ge.s32 	%p10, %r109, %r199;
	@%p10 bra 	$L__BB1_18;
	st.shared.u32 	[%r16], %r109;
$L__BB1_18:
	bar.sync 	0;
	add.s32 	%r110, %r107, %r23;
	ld.shared.u32 	%r200, [%r110];
	add.s32 	%r111, %r108, %r23;
	ld.shared.u32 	%r201, [%r111];
	add.s32 	%r112, %r201, %r200;
	ld.shared.u32 	%r202, [%r16];
	setp.ge.s32 	%p11, %r112, %r202;
	@%p11 bra 	$L__BB1_20;
	st.shared.u32 	[%r16], %r112;
$L__BB1_20:
	bar.sync 	0;
	add.s32 	%r113, %r110, %r23;
	ld.shared.u32 	%r203, [%r113];
	add.s32 	%r114, %r111, %r23;
	ld.shared.u32 	%r204, [%r114];
	add.s32 	%r115, %r204, %r203;
	ld.shared.u32 	%r205, [%r16];
	setp.ge.s32 	%p12, %r115, %r205;
	@%p12 bra 	$L__BB1_22;
	st.shared.u32 	[%r16], %r115;
$L__BB1_22:
	bar.sync 	0;
	add.s32 	%r116, %r113, %r23;
	ld.shared.u32 	%r206, [%r116];
	add.s32 	%r117, %r114, %r23;
	ld.shared.u32 	%r207, [%r117];
	add.s32 	%r118, %r207, %r206;
	ld.shared.u32 	%r208, [%r16];
	setp.ge.s32 	%p13, %r118, %r208;
	@%p13 bra 	$L__BB1_24;
	st.shared.u32 	[%r16], %r118;
$L__BB1_24:
	bar.sync 	0;
	add.s32 	%r119, %r116, %r23;
	ld.shared.u32 	%r209, [%r119];
	add.s32 	%r120, %r117, %r23;
	ld.shared.u32 	%r210, [%r120];
	add.s32 	%r121, %r210, %r209;
	ld.shared.u32 	%r211, [%r16];
	setp.ge.s32 	%p14, %r121, %r211;
	@%p14 bra 	$L__BB1_26;
	st.shared.u32 	[%r16], %r121;
$L__BB1_26:
	bar.sync 	0;
	add.s32 	%r122, %r119, %r23;
	ld.shared.u32 	%r212, [%r122];
	add.s32 	%r123, %r120, %r23;
	ld.shared.u32 	%r213, [%r123];
	add.s32 	%r124, %r213, %r212;
	ld.shared.u32 	%r214, [%r16];
	setp.ge.s32 	%p15, %r124, %r214;
	@%p15 bra 	$L__BB1_28;
	st.shared.u32 	[%r16], %r124;
$L__BB1_28:
	bar.sync 	0;
	add.s32 	%r125, %r122, %r23;
	ld.shared.u32 	%r215, [%r125];
	add.s32 	%r126, %r123, %r23;
	ld.shared.u32 	%r216, [%r126];
	add.s32 	%r127, %r216, %r215;
	ld.shared.u32 	%r217, [%r16];
	setp.ge.s32 	%p16, %r127, %r217;
	@%p16 bra 	$L__BB1_30;
	st.shared.u32 	[%r16], %r127;
$L__BB1_30:
	bar.sync 	0;
	add.s32 	%r128, %r125, %r23;
	ld.shared.u32 	%r218, [%r128];
	add.s32 	%r129, %r126, %r23;
	ld.shared.u32 	%r219, [%r129];
	add.s32 	%r130, %r219, %r218;
	ld.shared.u32 	%r220, [%r16];
	setp.ge.s32 	%p17, %r130, %r220;
	@%p17 bra 	$L__BB1_32;
	st.shared.u32 	[%r16], %r130;
$L__BB1_32:
	bar.sync 	0;
	add.s32 	%r131, %r128, %r23;
	ld.shared.u32 	%r221, [%r131];
	add.s32 	%r132, %r129, %r23;
	ld.shared.u32 	%r222, [%r132];
	add.s32 	%r133, %r222, %r221;
	ld.shared.u32 	%r223, [%r16];
	setp.ge.s32 	%p18, %r133, %r223;
	@%p18 bra 	$L__BB1_34;
	st.shared.u32 	[%r16], %r133;
$L__BB1_34:
	bar.sync 	0;
	add.s32 	%r134, %r131, %r23;
	ld.shared.u32 	%r224, [%r134];
	add.s32 	%r135, %r132, %r23;
	ld.shared.u32 	%r225, [%r135];
	add.s32 	%r136, %r225, %r224;
	ld.shared.u32 	%r226, [%r16];
	setp.ge.s32 	%p19, %r136, %r226;
	@%p19 bra 	$L__BB1_36;
	st.shared.u32 	[%r16], %r136;
$L__BB1_36:
	bar.sync 	0;
	add.s32 	%r137, %r134, %r23;
	ld.shared.u32 	%r227, [%r137];
	add.s32 	%r138, %r135, %r23;
	ld.shared.u32 	%r228, [%r138];
	add.s32 	%r139, %r228, %r227;
	ld.shared.u32 	%r229, [%r16];
	setp.ge.s32 	%p20, %r139, %r229;
	@%p20 bra 	$L__BB1_38;
	st.shared.u32 	[%r16], %r139;
$L__BB1_38:
	bar.sync 	0;
	add.s32 	%r230, %r137, %r23;
	ld.shared.u32 	%r231, [%r230];
	add.s32 	%r232, %r138, %r23;
	ld.shared.u32 	%r233, [%r232];
	add.s32 	%r140, %r233, %r231;
	ld.shared.u32 	%r234, [%r16];
	setp.ge.s32 	%p21, %r140, %r234;
	@%p21 bra 	$L__BB1_40;
	st.shared.u32 	[%r16], %r140;
$L__BB1_40:
	bar.sync 	0;
	add.s32 	%r326, %r326, 16;
	add.s32 	%r325, %r325, %r21;
	setp.ne.s32 	%p22, %r326, 0;
	@%p22 bra 	$L__BB1_8;
$L__BB1_41:
	setp.eq.s32 	%p23, %r17, 0;
	@%p23 bra 	$L__BB1_46;
	mul.lo.s32 	%r236, %r327, %r154;
	add.s32 	%r237, %r4, %r236;
	shl.b32 	%r144, %r237, 2;
	shl.b32 	%r145, %r154, 2;
	add.s32 	%r239, %r3, %r236;
	shl.b32 	%r240, %r239, 2;
	add.s32 	%r146, %r171, %r240;
	neg.s32 	%r328, %r17;
	mov.u32 	%r329, S;
$L__BB1_43:
	.pragma "nounroll";
	add.s32 	%r241, %r329, %r146;
	ld.shared.u32 	%r242, [%r241];
	add.s32 	%r243, %r329, %r144;
	ld.shared.u32 	%r244, [%r243];
	add.s32 	%r150, %r244, %r242;
	ld.shared.u32 	%r245, [%r16];
	setp.ge.s32 	%p24, %r150, %r245;
	@%p24 bra 	$L__BB1_45;
	st.shared.u32 	[%r16], %r150;
$L__BB1_45:
	bar.sync 	0;
	add.s32 	%r329, %r329, %r145;
	add.s32 	%r328, %r328, 1;
	setp.ne.s32 	%p25, %r328, 0;
	@%p25 bra 	$L__BB1_43;
$L__BB1_46:
	ld.shared.u32 	%r246, [%r16];
	st.global.u32 	[%rd2], %r246;
	bra.uni 	$L__BB1_89;
$L__BB1_47:
	setp.lt.s32 	%p26, %r154, 1;
	mad.lo.s32 	%r247, %r154, %r3, %r4;
	shl.b32 	%r248, %r247, 2;
	add.s32 	%r24, %r15, %r248;
	@%p26 bra 	$L__BB1_88;
	add.s32 	%r250, %r154, -1;
	and.b32  	%r25, %r154, 15;
	setp.lt.u32 	%p27, %r250, 15;
	mov.b32 	%r322, 0;
	@%p27 bra 	$L__BB1_83;
	and.b32  	%r322, %r154, 2147483632;
	neg.s32 	%r321, %r322;
	shl.b32 	%r253, %r4, 2;
	add.s32 	%r28, %r171, %r253;
	shl.b32 	%r29, %r154, 6;
	shl.b32 	%r30, %r3, 2;
	shl.b32 	%r31, %r154, 2;
	mov.u32 	%r320, S;
$L__BB1_50:
	.pragma "nounroll";
	add.s32 	%r34, %r320, %r30;
	ld.shared.u32 	%r254, [%r34];
	add.s32 	%r35, %r320, %r28;
	ld.shared.u32 	%r255, [%r35];
	add.s32 	%r36, %r255, %r254;
	ld.shared.u32 	%r256, [%r24];
	setp.ge.s32 	%p28, %r36, %r256;
	@%p28 bra 	$L__BB1_52;
	st.shared.u32 	[%r24], %r36;
$L__BB1_52:
	bar.sync 	0;
	add.s32 	%r37, %r34, %r31;
	ld.shared.u32 	%r257, [%r37];
	add.s32 	%r38, %r35, %r31;
	ld.shared.u32 	%r258, [%r38];
	add.s32 	%r39, %r258, %r257;
	ld.shared.u32 	%r259, [%r24];
	setp.ge.s32 	%p29, %r39, %r259;
	@%p29 bra 	$L__BB1_54;
	st.shared.u32 	[%r24], %r39;
$L__BB1_54:
	bar.sync 	0;
	add.s32 	%r40, %r37, %r31;
	ld.shared.u32 	%r260, [%r40];
	add.s32 	%r41, %r38, %r31;
	ld.shared.u32 	%r261, [%r41];
	add.s32 	%r42, %r261, %r260;
	ld.shared.u32 	%r262, [%r24];
	setp.ge.s32 	%p30, %r42, %r262;
	@%p30 bra 	$L__BB1_56;
	st.shared.u32 	[%r24], %r42;
$L__BB1_56:
	bar.sync 	0;
	add.s32 	%r43, %r40, %r31;
	ld.shared.u32 	%r263, [%r43];
	add.s32 	%r44, %r41, %r31;
	ld.shared.u32 	%r264, [%r44];
	add.s32 	%r45, %r264, %r263;
	ld.shared.u32 	%r265, [%r24];
	setp.ge.s32 	%p31, %r45, %r265;
	@%p31 bra 	$L__BB1_58;
	st.shared.u32 	[%r24], %r45;
$L__BB1_58:
	bar.sync 	0;
	add.s32 	%r46, %r43, %r31;
	ld.shared.u32 	%r266, [%r46];
	add.s32 	%r47, %r44, %r31;
	ld.shared.u32 	%r267, [%r47];
	add.s32 	%r48, %r267, %r266;
	ld.shared.u32 	%r268, [%r24];
	setp.ge.s32 	%p32, %r48, %r268;
	@%p32 bra 	$L__BB1_60;
	st.shared.u32 	[%r24], %r48;
$L__BB1_60:
	bar.sync 	0;
	add.s32 	%r49, %r46, %r31;
	ld.shared.u32 	%r269, [%r49];
	add.s32 	%r50, %r47, %r31;
	ld.shared.u32 	%r270, [%r50];
	add.s32 	%r51, %r270, %r269;
	ld.shared.u32 	%r271, [%r24];
	setp.ge.s32 	%p33, %r51, %r271;
	@%p33 bra 	$L__BB1_62;
	st.shared.u32 	[%r24], %r51;
$L__BB1_62:
	bar.sync 	0;
	add.s32 	%r52, %r49, %r31;
	ld.shared.u32 	%r272, [%r52];
	add.s32 	%r53, %r50, %r31;
	ld.shared.u32 	%r273, [%r53];
	add.s32 	%r54, %r273, %r272;
	ld.shared.u32 	%r274, [%r24];
	setp.ge.s32 	%p34, %r54, %r274;
	@%p34 bra 	$L__BB1_64;
	st.shared.u32 	[%r24], %r54;
$L__BB1_64:
	bar.sync 	0;
	add.s32 	%r55, %r52, %r31;
	ld.shared.u32 	%r275, [%r55];
	add.s32 	%r56, %r53, %r31;
	ld.shared.u32 	%r276, [%r56];
	add.s32 	%r57, %r276, %r275;
	ld.shared.u32 	%r277, [%r24];
	setp.ge.s32 	%p35, %r57, %r277;
	@%p35 bra 	$L__BB1_66;
	st.shared.u32 	[%r24], %r57;
$L__BB1_66:
	bar.sync 	0;
	add.s32 	%r58, %r55, %r31;
	ld.shared.u32 	%r278, [%r58];
	add.s32 	%r59, %r56, %r31;
	ld.shared.u32 	%r279, [%r59];
	add.s32 	%r60, %r279, %r278;
	ld.shared.u32 	%r280, [%r24];
	setp.ge.s32 	%p36, %r60, %r280;
	@%p36 bra 	$L__BB1_68;
	st.shared.u32 	[%r24], %r60;
$L__BB1_68:
	bar.sync 	0;
	add.s32 	%r61, %r58, %r31;
	ld.shared.u32 	%r281, [%r61];
	add.s32 	%r62, %r59, %r31;
	ld.shared.u32 	%r282, [%r62];
	add.s32 	%r63, %r282, %r281;
	ld.shared.u32 	%r283, [%r24];
	setp.ge.s32 	%p37, %r63, %r283;
	@%p37 bra 	$L__BB1_70;
	st.shared.u32 	[%r24], %r63;
$L__BB1_70:
	bar.sync 	0;
	add.s32 	%r64, %r61, %r31;
	ld.shared.u32 	%r284, [%r64];
	add.s32 	%r65, %r62, %r31;
	ld.shared.u32 	%r285, [%r65];
	add.s32 	%r66, %r285, %r284;
	ld.shared.u32 	%r286, [%r24];
	setp.ge.s32 	%p38, %r66, %r286;
	@%p38 bra 	$L__BB1_72;
	st.shared.u32 	[%r24], %r66;
$L__BB1_72:
	bar.sync 	0;
	add.s32 	%r67, %r64, %r31;
	ld.shared.u32 	%r287, [%r67];
	add.s32 	%r68, %r65, %r31;
	ld.shared.u32 	%r288, [%r68];
	add.s32 	%r69, %r288, %r287;
	ld.shared.u32 	%r289, [%r24];
	setp.ge.s32 	%p39, %r69, %r289;
	@%p39 bra 	$L__BB1_74;
	st.shared.u32 	[%r24], %r69;
$L__BB1_74:
	bar.sync 	0;
	add.s32 	%r70, %r67, %r31;
	ld.shared.u32 	%r290, [%r70];
	add.s32 	%r71, %r68, %r31;
	ld.shared.u32 	%r291, [%r71];
	add.s32 	%r72, %r291, %r290;
	ld.shared.u32 	%r292, [%r24];
	setp.ge.s32 	%p40, %r72, %r292;
	@%p40 bra 	$L__BB1_76;
	st.shared.u32 	[%r24], %r72;
$L__BB1_76:
	bar.sync 	0;
	add.s32 	%r73, %r70, %r31;
	ld.shared.u32 	%r293, [%r73];
	add.s32 	%r74, %r71, %r31;
	ld.shared.u32 	%r294, [%r74];
	add.s32 	%r75, %r294, %r293;
	ld.shared.u32 	%r295, [%r24];
	setp.ge.s32 	%p41, %r75, %r295;
	@%p41 bra 	$L__BB1_78;
	st.shared.u32 	[%r24], %r75;
$L__BB1_78:
	bar.sync 	0;
	add.s32 	%r76, %r73, %r31;
	ld.shared.u32 	%r296, [%r76];
	add.s32 	%r77, %r74, %r31;
	ld.shared.u32 	%r297, [%r77];
	add.s32 	%r78, %r297, %r296;
	ld.shared.u32 	%r298, [%r24];
	setp.ge.s32 	%p42, %r78, %r298;
	@%p42 bra 	$L__BB1_80;
	st.shared.u32 	[%r24], %r78;
$L__BB1_80:
	bar.sync 	0;
	add.s32 	%r299, %r76, %r31;
	ld.shared.u32 	%r300, [%r299];
	add.s32 	%r301, %r77, %r31;
	ld.shared.u32 	%r302, [%r301];
	add.s32 	%r79, %r302, %r300;
	ld.shared.u32 	%r303, [%r24];
	setp.ge.s32 	%p43, %r79, %r303;
	@%p43 bra 	$L__BB1_82;
	st.shared.u32 	[%r24], %r79;
$L__BB1_82:
	bar.sync 	0;
	add.s32 	%r321, %r321, 16;
	add.s32 	%r320, %r320, %r29;
	setp.ne.s32 	%p44, %r321, 0;
	@%p44 bra 	$L__BB1_50;
$L__BB1_83:
	setp.eq.s32 	%p45, %r25, 0;
	@%p45 bra 	$L__BB1_88;
	shl.b32 	%r305, %r4, 2;
	add.s32 	%r306, %r171, %r305;
	mov.u32 	%r307, S;
	add.s32 	%r83, %r307, %r306;
	mul.lo.s32 	%r308, %r322, %r154;
	shl.b32 	%r324, %r308, 2;
	shl.b32 	%r85, %r154, 2;
	shl.b32 	%r309, %r3, 2;
	add.s32 	%r86, %r307, %r309;
	neg.s32 	%r323, %r25;
$L__BB1_85:
	.pragma "nounroll";
	add.s32 	%r310, %r86, %r324;
	ld.shared.u32 	%r311, [%r310];
	add.s32 	%r312, %r83, %r324;
	ld.shared.u32 	%r313, [%r312];
	add.s32 	%r90, %r313, %r311;
	ld.shared.u32 	%r314, [%r24];
	setp.ge.s32 	%p46, %r90, %r314;
	@%p46 bra 	$L__BB1_87;
	st.shared.u32 	[%r24], %r90;
$L__BB1_87:
	bar.sync 	0;
	add.s32 	%r324, %r324, %r85;
	add.s32 	%r323, %r323, 1;
	setp.ne.s32 	%p47, %r323, 0;
	@%p47 bra 	$L__BB1_85;
$L__BB1_88:
	ld.shared.u32 	%r315, [%r24];
	st.global.u32 	[%rd2], %r315;
$L__BB1_89:
	ret;

}
	// .globl	_Z14floyd_phaseIIIiPiii
.visible .entry _Z14floyd_phaseIIIiPiii(
	.param .u32 _Z14floyd_phaseIIIiPiii_param_0,
	.param .u64 .ptr .align 1 _Z14floyd_phaseIIIiPiii_param_1,
	.param .u32 _Z14floyd_phaseIIIiPiii_param_2,
	.param .u32 _Z14floyd_phaseIIIiPiii_param_3
)
{
	.reg .pred 	%p<9>;
	.reg .b32 	%r<181>;
	.reg .b64 	%rd<9>;

	ld.param.u32 	%r35, [_Z14floyd_phaseIIIiPiii_param_0];
	ld.param.u64 	%rd2, [_Z14floyd_phaseIIIiPiii_param_1];
	ld.param.u32 	%r36, [_Z14floyd_phaseIIIiPiii_param_2];
	ld.param.u32 	%r37, [_Z14floyd_phaseIIIiPiii_param_3];
	mov.u32 	%r1, %ctaid.x;
	setp.eq.s32 	%p1, %r1, %r35;
	mov.u32 	%r2, %ctaid.y;
	setp.eq.s32 	%p2, %r2, %r35;
	or.pred  	%p3, %p1, %p2;
	@%p3 bra 	$L__BB2_9;
	cvta.to.global.u64 	%rd3, %rd2;
	mul.lo.s32 	%r3, %r36, %r36;
	shl.b32 	%r38, %r3, 2;
	mov.u32 	%r171, S;
	add.s32 	%r40, %r171, %r38;
	mul.lo.s32 	%r41, %r36, %r35;
	mov.u32 	%r42, %ntid.y;
	mov.u32 	%r4, %tid.y;
	mad.lo.s32 	%r43, %r42, %r2, %r4;
	mov.u32 	%r44, %ntid.x;
	mov.u32 	%r5, %tid.x;
	mad.lo.s32 	%r45, %r44, %r1, %r5;
	add.s32 	%r46, %r41, %r4;
	mad.lo.s32 	%r47, %r46, %r37, %r45;
	mul.lo.s32 	%r48, %r37, %r43;
	add.s32 	%r49, %r41, %r5;
	add.s32 	%r50, %r49, %r48;
	add.s32 	%r51, %r48, %r45;
	mul.wide.s32 	%rd4, %r47, 4;
	add.s64 	%rd5, %rd3, %rd4;
	ld.global.u32 	%r52, [%rd5];
	mad.lo.s32 	%r53, %r36, %r4, %r5;
	shl.b32 	%r54, %r53, 2;
	add.s32 	%r55, %r40, %r54;
	st.shared.u32 	[%r55], %r52;
	mul.wide.s32 	%rd6, %r50, 4;
	add.s64 	%rd7, %rd3, %rd6;
	ld.global.u32 	%r56, [%rd7];
	mad.lo.s32 	%r57, %r36, %r5, %r4;
	shl.b32 	%r58, %r57, 2;
	add.s32 	%r59, %r171, %r58;
	st.shared.u32 	[%r59], %r56;
	mul.wide.s32 	%rd8, %r51, 4;
	add.s64 	%rd1, %rd3, %rd8;
	ld.global.u32 	%r180, [%rd1];
	bar.sync 	0;
	setp.lt.s32 	%p4, %r36, 1;
	@%p4 bra 	$L__BB2_8;
	and.b32  	%r7, %r36, 15;
	setp.lt.u32 	%p5, %r36, 16;
	mov.b32 	%r175, 0;
	@%p5 bra 	$L__BB2_5;
	and.b32  	%r175, %r36, 2147483632;
	neg.s32 	%r172, %r175;
	shl.b32 	%r64, %r5, 2;
	add.s32 	%r10, %r38, %r64;
	shl.b32 	%r11, %r36, 6;
	shl.b32 	%r12, %r4, 2;
	shl.b32 	%r13, %r36, 2;
$L__BB2_4:
	.pragma "nounroll";
	add.s32 	%r65, %r171, %r12;
	ld.shared.u32 	%r66, [%r65];
	add.s32 	%r67, %r171, %r10;
	ld.shared.u32 	%r68, [%r67];
	add.s32 	%r69, %r68, %r66;
	min.s32 	%r70, %r69, %r180;
	bar.sync 	0;
	add.s32 	%r71, %r65, %r13;
	ld.shared.u32 	%r72, [%r71];
	add.s32 	%r73, %r67, %r13;
	ld.shared.u32 	%r74, [%r73];
	add.s32 	%r75, %r74, %r72;
	min.s32 	%r76, %r75, %r70;
	bar.sync 	0;
	add.s32 	%r77, %r71, %r13;
	ld.shared.u32 	%r78, [%r77];
	add.s32 	%r79, %r73, %r13;
	ld.shared.u32 	%r80, [%r79];
	add.s32 	%r81, %r80, %r78;
	min.s32 	%r82, %r81, %r76;
	bar.sync 	0;
	add.s32 	%r83, %r77, %r13;
	ld.shared.u32 	%r84, [%r83];
	add.s32 	%r85, %r79, %r13;
	ld.shared.u32 	%r86, [%r85];
	add.s32 	%r87, %r86, %r84;
	min.s32 	%r88, %r87, %r82;
	bar.sync 	0;
	add.s32 	%r89, %r83, %r13;
	ld.shared.u32 	%r90, [%r89];
	add.s32 	%r91, %r85, %r13;
	ld.shared.u32 	%r92, [%r91];
	add.s32 	%r93, %r92, %r90;
	min.s32 	%r94, %r93, %r88;
	bar.sync 	0;
	add.s32 	%r95, %r89, %r13;
	ld.shared.u32 	%r96, [%r95];
	add.s32 	%r97, %r91, %r13;
	ld.shared.u32 	%r98, [%r97];
	add.s32 	%r99, %r98, %r96;
	min.s32 	%r100, %r99, %r94;
	bar.sync 	0;
	add.s32 	%r101, %r95, %r13;
	ld.shared.u32 	%r102, [%r101];
	add.s32 	%r103, %r97, %r13;
	ld.shared.u32 	%r104, [%r103];
	add.s32 	%r105, %r104, %r102;
	min.s32 	%r106, %r105, %r100;
	bar.sync 	0;
	add.s32 	%r107, %r101, %r13;
	ld.shared.u32 	%r108, [%r107];
	add.s32 	%r109, %r103, %r13;
	ld.shared.u32 	%r110, [%r109];
	add.s32 	%r111, %r110, %r108;
	min.s32 	%r112, %r111, %r106;
	bar.sync 	0;
	add.s32 	%r113, %r107, %r13;
	ld.shared.u32 	%r114, [%r113];
	add.s32 	%r115, %r109, %r13;
	ld.shared.u32 	%r116, [%r115];
	add.s32 	%r117, %r116, %r114;
	min.s32 	%r118, %r117, %r112;
	bar.sync 	0;
	add.s32 	%r119, %r113, %r13;
	ld.shared.u32 	%r120, [%r119];
	add.s32 	%r121, %r115, %r13;
	ld.shared.u32 	%r122, [%r121];
	add.s32 	%r123, %r122, %r120;
	min.s32 	%r124, %r123, %r118;
	bar.sync 	0;
	add.s32 	%r125, %r119, %r13;
	ld.shared.u32 	%r126, [%r125];
	add.s32 	%r127, %r121, %r13;
	ld.shared.u32 	%r128, [%r127];
	add.s32 	%r129, %r128, %r126;
	min.s32 	%r130, %r129, %r124;
	bar.sync 	0;
	add.s32 	%r131, %r125, %r13;
	ld.shared.u32 	%r132, [%r131];
	add.s32 	%r133, %r127, %r13;
	ld.shared.u32 	%r134, [%r133];
	add.s32 	%r135, %r134, %r132;
	min.s32 	%r136, %r135, %r130;
	bar.sync 	0;
	add.s32 	%r137, %r131, %r13;
	ld.shared.u32 	%r138, [%r137];
	add.s32 	%r139, %r133, %r13;
	ld.shared.u32 	%r140, [%r139];
	add.s32 	%r141, %r140, %r138;
	min.s32 	%r142, %r141, %r136;
	bar.sync 	0;
	add.s32 	%r143, %r137, %r13;
	ld.shared.u32 	%r144, [%r143];
	add.s32 	%r145, %r139, %r13;
	ld.shared.u32 	%r146, [%r145];
	add.s32 	%r147, %r146, %r144;
	min.s32 	%r148, %r147, %r142;
	bar.sync 	0;
	add.s32 	%r149, %r143, %r13;
	ld.shared.u32 	%r150, [%r149];
	add.s32 	%r151, %r145, %r13;
	ld.shared.u32 	%r152, [%r151];
	add.s32 	%r153, %r152, %r150;
	min.s32 	%r154, %r153, %r148;
	bar.sync 	0;
	add.s32 	%r155, %r149, %r13;
	ld.shared.u32 	%r156, [%r155];
	add.s32 	%r157, %r151, %r13;
	ld.shared.u32 	%r158, [%r157];
	add.s32 	%r159, %r158, %r156;
	min.s32 	%r180, %r159, %r154;
	bar.sync 	0;
	add.s32 	%r172, %r172, 16;
	add.s32 	%r171, %r171, %r11;
	setp.ne.s32 	%p6, %r172, 0;
	@%p6 bra 	$L__BB2_4;
$L__BB2_5:
	setp.eq.s32 	%p7, %r7, 0;
	@%p7 bra 	$L__BB2_8;
	shl.b32 	%r161, %r5, 2;
	add.s32 	%r162, %r38, %r161;
	mov.u32 	%r163, S;
	add.s32 	%r23, %r163, %r162;
	mul.lo.s32 	%r164, %r175, %r36;
	shl.b32 	%r178, %r164, 2;
	shl.b32 	%r25, %r36, 2;
	shl.b32 	%r165, %r4, 2;
	add.s32 	%r26, %r163, %r165;
	neg.s32 	%r177, %r7;
$L__BB2_7:
	.pragma "nounroll";
	add.s32 	%r166, %r26, %r178;
	ld.shared.u32 	%r167, [%r166];
	add.s32 	%r168, %r23, %r178;
	ld.shared.u32 	%r169, [%r168];
	add.s32 	%r170, %r169, %r167;
	min.s32 	%r180, %r170, %r180;
	bar.sync 	0;
	add.s32 	%r178, %r178, %r25;
	add.s32 	%r177, %r177, 1;
	setp.ne.s32 	%p8, %r177, 0;
	@%p8 bra 	$L__BB2_7;
$L__BB2_8:
	st.global.u32 	[%rd1], %r180;
$L__BB2_9:
	ret;

}


// ===== COMPILED SASS (sm_100) =====

	.target	sm_100

	.elftype	@"ET_EXEC"


//--------------------- .note.nv.tkinfo           --------------------------
	.section	.note.nv.tkinfo,"",@"SHT_NOTE"
	.sectionflags	@"SHF_NOTE_NV_TKINFO"
	.tkinfo
        /*0018*/ 	.word	0x00000002
        /*0030*/ 	.string	""
        /*0030*/ 	.string	"ptxas"
        /*0030*/ 	.string	"Cuda compilation tools, release 13.0, V13.0.88"
        /*0030*/ 	.string	"Build cuda_13.0.r13.0/compiler.36424714_0"
        /*0030*/ 	.string	"-arch sm_100 -m 64 "



//--------------------- .note.nv.cuinfo           --------------------------
	.section	.note.nv.cuinfo,"",@"SHT_NOTE"
	.sectionflags	@"SHF_NOTE_NV_CUINFO"
        /*0018*/ 	.short	0x0002
        /*001a*/ 	.short	0x0064
        /*001c*/ 	.short	0x0082
	.zero		2


//--------------------- .nv.info                  --------------------------
	.section	.nv.info,"",@"SHT_CUDA_INFO"
	.align	4


	//----- nvinfo : EIATTR_REGCOUNT
	.align		4
        /*0000*/ 	.byte	0x04, 0x2f
        /*0002*/ 	.short	(.L_1 - .L_0)
	.align		4
.L_0:
        /*0004*/ 	.word	index@(_Z12floyd_phaseIiPiii)
        /*0008*/ 	.word	0x00000017


	//----- nvinfo : EIATTR_FRAME_SIZE
	.align		4
.L_1:
        /*000c*/ 	.byte	0x04, 0x11
        /*000e*/ 	.short	(.L_3 - .L_2)
	.align		4
.L_2:
        /*0010*/ 	.word	index@(_Z12floyd_phaseIiPiii)
        /*0014*/ 	.word	0x00000000


	//----- nvinfo : EIATTR_REGCOUNT
	.align		4
.L_3:
        /*0018*/ 	.byte	0x04, 0x2f
        /*001a*/ 	.short	(.L_5 - .L_4)
	.align		4
.L_4:
        /*001c*/ 	.word	index@(_Z13floyd_phaseIIiPiii)
        /*0020*/ 	.word	0x00000018


	//----- nvinfo : EIATTR_FRAME_SIZE
	.align		4
.L_5:
        /*0024*/ 	.byte	0x04, 0x11
        /*0026*/ 	.short	(.L_7 - .L_6)
	.align		4
.L_6:
        /*0028*/ 	.word	index@(_Z13floyd_phaseIIiPiii)
        /*002c*/ 	.word	0x00000000


	//----- nvinfo : EIATTR_REGCOUNT
	.align		4
.L_7:
        /*0030*/ 	.byte	0x04, 0x2f
        /*0032*/ 	.short	(.L_9 - .L_8)
	.align		4
.L_8:
        /*0034*/ 	.word	index@(_Z14floyd_phaseIIIiPiii)
        /*0038*/ 	.word	0x00000020


	//----- nvinfo : EIATTR_FRAME_SIZE
	.align		4
.L_9:
        /*003c*/ 	.byte	0x04, 0x11
        /*003e*/ 	.short	(.L_11 - .L_10)
	.align		4
.L_10:
        /*0040*/ 	.word	index@(_Z14floyd_phaseIIIiPiii)
        /*0044*/ 	.word	0x00000000


	//----- nvinfo : EIATTR_MIN_STACK_SIZE
	.align		4
.L_11:
        /*0048*/ 	.byte	0x04, 0x12
        /*004a*/ 	.short	(.L_13 - .L_12)
	.align		4
.L_12:
        /*004c*/ 	.word	index@(_Z14floyd_phaseIIIiPiii)
        /*0050*/ 	.word	0x00000000


	//----- nvinfo : EIATTR_MIN_STACK_SIZE
	.align		4
.L_13:
        /*0054*/ 	.byte	0x04, 0x12
        /*0056*/ 	.short	(.L_15 - .L_14)
	.align		4
.L_14:
        /*0058*/ 	.word	index@(_Z13floyd_phaseIIiPiii)
        /*005c*/ 	.word	0x00000000


	//----- nvinfo : EIATTR_MIN_STACK_SIZE
	.align		4
.L_15:
        /*0060*/ 	.byte	0x04, 0x12
        /*0062*/ 	.short	(.L_17 - .L_16)
	.align		4
.L_16:
        /*0064*/ 	.word	index@(_Z12floyd_phaseIiPiii)
        /*0068*/ 	.word	0x00000000
.L_17:


//--------------------- .nv.compat                --------------------------
	.section	.nv.compat,"",@"SHT_CUDA_COMPAT_INFO"
	.align	4
        /*0000*/ 	.byte	0x02, 0x09, 0x00, 0x00, 0x02, 0x02, 0x01, 0x00, 0x02, 0x05, 0x05, 0x00, 0x03, 0x07, 0x01, 0x01
        /*0010*/ 	.byte	0x02, 0x03, 0x00, 0x00, 0x02, 0x06, 0x01, 0x00, 0x04, 0x0b, 0x08, 0x00, 0x09, 0x00, 0x00, 0x00
        /*0020*/ 	.byte	0x00, 0x00, 0x00, 0x00


//--------------------- .nv.info._Z14floyd_phaseIIIiPiii --------------------------
	.section	.nv.info._Z14floyd_phaseIIIiPiii,"",@"SHT_CUDA_INFO"
	.sectionflags	@""
	.align	4


	//----- nvinfo : EIATTR_CUDA_API_VERSION
	.align		4
        /*0000*/ 	.byte	0x04, 0x37
        /*0002*/ 	.short	(.L_19 - .L_18)
.L_18:
        /*0004*/ 	.word	0x00000082


	//----- nvinfo : EIATTR_KPARAM_INFO
	.align		4
.L_19:
        /*0008*/ 	.byte	0x04, 0x17
        /*000a*/ 	.short	(.L_21 - .L_20)
.L_20:
        /*000c*/ 	.word	0x00000000
        /*0010*/ 	.short	0x0003
        /*0012*/ 	.short	0x0014
        /*0014*/ 	.byte	0x00, 0xf0, 0x11, 0x00


	//----- nvinfo : EIATTR_KPARAM_INFO
	.align		4
.L_21:
        /*0018*/ 	.byte	0x04, 0x17
        /*001a*/ 	.short	(.L_23 - .L_22)
.L_22:
        /*001c*/ 	.word	0x00000000
        /*0020*/ 	.short	0x0002
        /*0022*/ 	.short	0x0010
        /*0024*/ 	.byte	0x00, 0xf0, 0x11, 0x00


	//----- nvinfo : EIATTR_KPARAM_INFO
	.align		4
.L_23:
        /*0028*/ 	.byte	0x04, 0x17
        /*002a*/ 	.short	(.L_25 - .L_24)
.L_24:
        /*002c*/ 	.word	0x00000000
        /*0030*/ 	.short	0x0001
        /*0032*/ 	.short	0x0008
        /*0034*/ 	.byte	0x00, 0xf5, 0x21, 0x00


	//----- nvinfo : EIATTR_KPARAM_INFO
	.align		4
.L_25:
        /*0038*/ 	.byte	0x04, 0x17
        /*003a*/ 	.short	(.L_27 - .L_26)
.L_26:
        /*003c*/ 	.word	0x00000000
        /*0040*/ 	.short	0x0000
        /*0042*/ 	.short	0x0000
        /*0044*/ 	.byte	0x00, 0xf0, 0x11, 0x00


	//----- nvinfo : EIATTR_SPARSE_MMA_MASK
	.align		4
.L_27:
        /*0048*/ 	.byte	0x03, 0x50
        /*004a*/ 	.short	0x0000


	//----- nvinfo : EIATTR_MAXREG_COUNT
	.align		4
        /*004c*/ 	.byte	0x03, 0x1b
        /*004e*/ 	.short	0x00ff


	//----- nvinfo : EIATTR_NUM_BARRIERS
	.align		4
        /*0050*/ 	.byte	0x02, 0x4c
        /*0052*/ 	.byte	0x01
	.zero		1


	//----- nvinfo : EIATTR_MERCURY_ISA_VERSION
	.align		4
        /*0054*/ 	.byte	0x03, 0x5f
        /*0056*/ 	.short	0x0101


	//----- nvinfo : EIATTR_VRC_CTA_INIT_COUNT
	.align		4
        /*0058*/ 	.byte	0x02, 0x4a
	.zero		1
	.zero		1


	//----- nvinfo : EIATTR_EXIT_INSTR_OFFSETS
	.align		4
        /*005c*/ 	.byte	0x04, 0x1c
        /*005e*/ 	.short	(.L_29 - .L_28)


	//   ....[0]....
.L_28:
        /*0060*/ 	.word	0x00000060


	//   ....[1]....
        /*0064*/ 	.word	0x00000a80


	//----- nvinfo : EIATTR_CBANK_PARAM_SIZE
	.align		4
.L_29:
        /*0068*/ 	.byte	0x03, 0x19
        /*006a*/ 	.short	0x0018


	//----- nvinfo : EIATTR_PARAM_CBANK
	.align		4
        /*006c*/ 	.byte	0x04, 0x0a
        /*006e*/ 	.short	(.L_31 - .L_30)
	.align		4
.L_30:
        /*0070*/ 	.word	index@(.nv.constant0._Z14floyd_phaseIIIiPiii)
        /*0074*/ 	.short	0x0380
        /*0076*/ 	.short	0x0018


	//----- nvinfo : EIATTR_SW_WAR
	.align		4
.L_31:
        /*0078*/ 	.byte	0x04, 0x36
        /*007a*/ 	.short	(.L_33 - .L_32)
.L_32:
        /*007c*/ 	.word	0x00000008
.L_33:


//--------------------- .nv.info._Z13floyd_phaseIIiPiii --------------------------
	.section	.nv.info._Z13floyd_phaseIIiPiii,"",@"SHT_CUDA_INFO"
	.sectionflags	@""
	.align	4


	//----- nvinfo : EIATTR_CUDA_API_VERSION
	.align		4
        /*0000*/ 	.byte	0x04, 0x37
        /*0002*/ 	.short	(.L_35 - .L_34)
.L_34:
        /*0004*/ 	.word	0x00000082


	//----- nvinfo : EIATTR_KPARAM_INFO
	.align		4
.L_35:
        /*0008*/ 	.byte	0x04, 0x17
        /*000a*/ 	.short	(.L_37 - .L_36)
.L_36:
        /*000c*/ 	.word	0x00000000
        /*0010*/ 	.short	0x0003
        /*0012*/ 	.short	0x0014
        /*0014*/ 	.byte	0x00, 0xf0, 0x11, 0x00


	//----- nvinfo : EIATTR_KPARAM_INFO
	.align		4
.L_37:
        /*0018*/ 	.byte	0x04, 0x17
        /*001a*/ 	.short	(.L_39 - .L_38)
.L_38:
        /*001c*/ 	.word	0x00000000
        /*0020*/ 	.short	0x0002
        /*0022*/ 	.short	0x0010
        /*0024*/ 	.byte	0x00, 0xf0, 0x11, 0x00


	//----- nvinfo : EIATTR_KPARAM_INFO
	.align		4
.L_39:
        /*0028*/ 	.byte	0x04, 0x17
        /*002a*/ 	.short	(.L_41 - .L_40)
.L_40:
        /*002c*/ 	.word	0x00000000
        /*0030*/ 	.short	0x0001
        /*0032*/ 	.short	0x0008
        /*0034*/ 	.byte	0x00, 0xf5, 0x21, 0x00


	//----- nvinfo : EIATTR_KPARAM_INFO
	.align		4
.L_41:
        /*0038*/ 	.byte	0x04, 0x17
        /*003a*/ 	.short	(.L_43 - .L_42)
.L_42:
        /*003c*/ 	.word	0x00000000
        /*0040*/ 	.short	0x0000
        /*0042*/ 	.short	0x0000
        /*0044*/ 	.byte	0x00, 0xf0, 0x11, 0x00


	//----- nvinfo : EIATTR_SPARSE_MMA_MASK
	.align		4
.L_43:
        /*0048*/ 	.byte	0x03, 0x50
        /*004a*/ 	.short	0x0000


	//----- nvinfo : EIATTR_MAXREG_COUNT
	.align		4
        /*004c*/ 	.byte	0x03, 0x1b
        /*004e*/ 	.short	0x00ff


	//----- nvinfo : EIATTR_NUM_BARRIERS
	.align		4
        /*0050*/ 	.byte	0x02, 0x4c
        /*0052*/ 	.byte	0x01
	.zero		1


	//----- nvinfo : EIATTR_MERCURY_ISA_VERSION
	.align		4
        /*0054*/ 	.byte	0x03, 0x5f
        /*0056*/ 	.short	0x0101


	//----- nvinfo : EIATTR_VRC_CTA_INIT_COUNT
	.align		4
        /*0058*/ 	.byte	0x02, 0x4a
	.zero		1
	.zero		1


	//----- nvinfo : EIATTR_EXIT_INSTR_OFFSETS
	.align		4
        /*005c*/ 	.byte	0x04, 0x1c
        /*005e*/ 	.short	(.L_45 - .L_44)


	//   ....[0]....
.L_44:
        /*0060*/ 	.word	0x00000040


	//   ....[1]....
        /*0064*/ 	.word	0x00000f90


	//   ....[2]....
        /*0068*/ 	.word	0x00001b60


	//----- nvinfo : EIATTR_CBANK_PARAM_SIZE
	.align		4
.L_45:
        /*006c*/ 	.byte	0x03, 0x19
        /*006e*/ 	.short	0x0018


	//----- nvinfo : EIATTR_PARAM_CBANK
	.align		4
        /*0070*/ 	.byte	0x04, 0x0a
        /*0072*/ 	.short	(.L_47 - .L_46)
	.align		4
.L_46:
        /*0074*/ 	.word	index@(.nv.constant0._Z13floyd_phaseIIiPiii)
        /*0078*/ 	.short	0x0380
        /*007a*/ 	.short	0x0018


	//----- nvinfo : EIATTR_SW_WAR
	.align		4
.L_47:
        /*007c*/ 	.byte	0x04, 0x36
        /*007e*/ 	.short	(.L_49 - .L_48)
.L_48:
        /*0080*/ 	.word	0x00000008
.L_49:


//--------------------- .nv.info._Z12floyd_phaseIiPiii --------------------------
	.section	.nv.info._Z12floyd_phaseIiPiii,"",@"SHT_CUDA_INFO"
	.sectionflags	@""
	.align	4


	//----- nvinfo : EIATTR_CUDA_API_VERSION
	.align		4
        /*0000*/ 	.byte	0x04, 0x37
        /*0002*/ 	.short	(.L_51 - .L_50)
.L_50:
        /*0004*/ 	.word	0x00000082


	//----- nvinfo : EIATTR_KPARAM_INFO
	.align		4
.L_51:
        /*0008*/ 	.byte	0x04, 0x17
        /*000a*/ 	.short	(.L_53 - .L_52)
.L_52:
        /*000c*/ 	.word	0x00000000
        /*0010*/ 	.short	0x0003
        /*0012*/ 	.short	0x0014
        /*0014*/ 	.byte	0x00, 0xf0, 0x11, 0x00


	//----- nvinfo : EIATTR_KPARAM_INFO
	.align		4
.L_53:
        /*0018*/ 	.byte	0x04, 0x17
        /*001a*/ 	.short	(.L_55 - .L_54)
.L_54:
        /*001c*/ 	.word	0x00000000
        /*0020*/ 	.short	0x0002
        /*0022*/ 	.short	0x0010
        /*0024*/ 	.byte	0x00, 0xf0, 0x11, 0x00


	//----- nvinfo : EIATTR_KPARAM_INFO
	.align		4
.L_55:
        /*0028*/ 	.byte	0x04, 0x17
        /*002a*/ 	.short	(.L_57 - .L_56)
.L_56:
        /*002c*/ 	.word	0x00000000
        /*0030*/ 	.short	0x0001
        /*0032*/ 	.short	0x0008
        /*0034*/ 	.byte	0x00, 0xf5, 0x21, 0x00


	//----- nvinfo : EIATTR_KPARAM_INFO
	.align		4
.L_57:
        /*0038*/ 	.byte	0x04, 0x17
        /*003a*/ 	.short	(.L_59 - .L_58)
.L_58:
        /*003c*/ 	.word	0x00000000
        /*0040*/ 	.short	0x0000
        /*0042*/ 	.short	0x0000
        /*0044*/ 	.byte	0x00, 0xf0, 0x11, 0x00


	//----- nvinfo : EIATTR_SPARSE_MMA_MASK
	.align		4
.L_59:
        /*0048*/ 	.byte	0x03, 0x50
        /*004a*/ 	.short	0x0000


	//----- nvinfo : EIATTR_MAXREG_COUNT
	.align		4
        /*004c*/ 	.byte	0x03, 0x1b
        /*004e*/ 	.short	0x00ff


	//----- nvinfo : EIATTR_NUM_BARRIERS
	.align		4
        /*0050*/ 	.byte	0x02, 0x4c
        /*0052*/ 	.byte	0x01
	.zero		1


	//----- nvinfo : EIATTR_MERCURY_ISA_VERSION
	.align		4
        /*0054*/ 	.byte	0x03, 0x5f
        /*0056*/ 	.short	0x0101


	//----- nvinfo : EIATTR_VRC_CTA_INIT_COUNT
	.align		4
        /*0058*/ 	.byte	0x02, 0x4a
	.zero		1
	.zero		1


	//----- nvinfo : EIATTR_EXIT_INSTR_OFFSETS
	.align		4
        /*005c*/ 	.byte	0x04, 0x1c
        /*005e*/ 	.short	(.L_61 - .L_60)


	//   ....[0]....
.L_60:
        /*0060*/ 	.word	0x00000bc0


	//----- nvinfo : EIATTR_CBANK_PARAM_SIZE
	.align		4
.L_61:
        /*0064*/ 	.byte	0x03, 0x19
        /*0066*/ 	.short	0x0018


	//----- nvinfo : EIATTR_PARAM_CBANK
	.align		4
        /*0068*/ 	.byte	0x04, 0x0a
        /*006a*/ 	.short	(.L_63 - .L_62)
	.align		4
.L_62:
        /*006c*/ 	.word	index@(.nv.constant0._Z12floyd_phaseIiPiii)
        /*0070*/ 	.short	0x0380
        /*0072*/ 	.short	0x0018


	//----- nvinfo : EIATTR_SW_WAR
	.align		4
.L_63:
        /*0074*/ 	.byte	0x04, 0x36
        /*0076*/ 	.short	(.L_65 - .L_64)
.L_64:
        /*0078*/ 	.word	0x00000008
.L_65:


//--------------------- .nv.callgraph             --------------------------
	.section	.nv.callgraph,"",@"SHT_CUDA_CALLGRAPH"
	.align	4
	.sectionentsize	8
	.align		4
        /*0000*/ 	.word	0x00000000
	.align		4
        /*0004*/ 	.word	0xffffffff
	.align		4
        /*0008*/ 	.word	0x00000000
	.align		4
        /*000c*/ 	.word	0xfffffffe
	.align		4
        /*0010*/ 	.word	0x00000000
	.align		4
        /*0014*/ 	.word	0xfffffffd
	.align		4
        /*0018*/ 	.word	0x00000000
	.align		4
        /*001c*/ 	.word	0xfffffffc


//--------------------- .text._Z14floyd_phaseIIIiPiii --------------------------
	.section	.text._Z14floyd_phaseIIIiPiii,"ax",@progbits
	.align	128
        .global         _Z14floyd_phaseIIIiPiii
        .type           _Z14floyd_phaseIIIiPiii,@function
        .size           _Z14floyd_phaseIIIiPiii,(.L_x_20 - _Z14floyd_phaseIIIiPiii)
        .other          _Z14floyd_phaseIIIiPiii,@"STO_CUDA_ENTRY STV_DEFAULT"
_Z14floyd_phaseIIIiPiii:
.text._Z14floyd_phaseIIIiPiii:
[----:B------:R-:W-:Y:S08]  /*0000*/  LDC R1, c[0x0][0x37c] ;  /* 0x0000df00ff017b82 */ /* 0x000ff00000000800 */
[----:B------:R-:W0:Y:S08]  /*0010*/  S2UR UR5, SR_CTAID.Y ;  /* 0x00000000000579c3 */ /* 0x000e300000002600 */
[----:B------:R-:W0:Y:S08]  /*0020*/  LDC R9, c[0x0][0x380] ;  /* 0x0000e000ff097b82 */ /* 0x000e300000000800 */
[----:B------:R-:W1:Y:S01]  /*0030*/  S2UR UR4, SR_CTAID.X ;  /* 0x00000000000479c3 */ /* 0x000e620000002500 */
[----:B0-----:R-:W-:-:S04]  /*0040*/  ISETP.NE.AND P0, PT, R9, UR5, PT ;  /* 0x0000000509007c0c */ /* 0x001fc8000bf05270 */
[----:B-1----:R-:W-:-:S13]  /*0050*/  ISETP.EQ.OR P0, PT, R9, UR4, !P0 ;  /* 0x0000000409007c0c */ /* 0x002fda000c702670 */
[----:B------:R-:W-:Y:S05]  /*0060*/  @P0 EXIT ;  /* 0x000000000000094d */ /* 0x000fea0003800000 */
[----:B------:R-:W0:Y:S01]  /*0070*/  S2R R0, SR_TID.Y ;  /* 0x0000000000007919 */ /* 0x000e220000002200 */
[----:B------:R-:W1:Y:S01]  /*0080*/  LDC R7, c[0x0][0x364] ;  /* 0x0000d900ff077b82 */ /* 0x000e620000000800 */
[----:B------:R-:W0:Y:S01]  /*0090*/  LDCU.64 UR12, c[0x0][0x390] ;  /* 0x00007200ff0c77ac */ /* 0x000e220008000a00 */
[----:B------:R-:W2:Y:S01]  /*00a0*/  S2R R5, SR_TID.X ;  /* 0x0000000000057919 */ /* 0x000ea20000002100 */
[----:B------:R-:W3:Y:S05]  /*00b0*/  LDCU.64 UR10, c[0x0][0x358] ;  /* 0x00006b00ff0a77ac */ /* 0x000eea0008000a00 */
[----:B------:R-:W2:Y:S08]  /*00c0*/  LDC R8, c[0x0][0x360] ;  /* 0x0000d800ff087b82 */ /* 0x000eb00000000800 */
[----:B------:R-:W4:Y:S01]  /*00d0*/  LDC.64 R2, c[0x0][0x388] ;  /* 0x0000e200ff027b82 */ /* 0x000f220000000a00 */
[----:B0-----:R-:W-:-:S02]  /*00e0*/  IMAD R6, R9, UR12, R0 ;  /* 0x0000000c09067c24 */ /* 0x001fc4000f8e0200 */
[----:B-1----:R-:W-:Y:S02]  /*00f0*/  IMAD R4, R7, UR5, R0 ;  /* 0x0000000507047c24 */ /* 0x002fe4000f8e0200 */
[--C-:B--2---:R-:W-:Y:S02]  /*0100*/  IMAD R11, R8, UR4, R5.reuse ;  /* 0x00000004080b7c24 */ /* 0x104fe4000f8e0205 */
[----:B------:R-:W-:Y:S02]  /*0110*/  IMAD R9, R9, UR12, R5 ;  /* 0x0000000c09097c24 */ /* 0x000fe4000f8e0205 */
[----:B------:R-:W-:Y:S02]  /*0120*/  IMAD R7, R6, UR13, R11 ;  /* 0x0000000d06077c24 */ /* 0x000fe4000f8e020b */
[----:B------:R-:W-:Y:S02]  /*0130*/  IMAD R9, R4, UR13, R9 ;  /* 0x0000000d04097c24 */ /* 0x000fe4000f8e0209 */
[----:B----4-:R-:W-:-:S04]  /*0140*/  IMAD.WIDE R6, R7, 0x4, R2 ;  /* 0x0000000407067825 */ /* 0x010fc800078e0202 */
[----:B------:R-:W-:Y:S02]  /*0150*/  IMAD.WIDE R8, R9, 0x4, R2 ;  /* 0x0000000409087825 */ /* 0x000fe400078e0202 */
[----:B---3--:R-:W2:Y:S04]  /*0160*/  LDG.E R6, desc[UR10][R6.64] ;  /* 0x0000000a06067981 */ /* 0x008ea8000c1e1900 */
[----:B------:R0:W3:Y:S01]  /*0170*/  LDG.E R8, desc[UR10][R8.64] ;  /* 0x0000000a08087981 */ /* 0x0000e2000c1e1900 */
[----:B------:R-:W1:Y:S01]  /*0180*/  S2UR UR6, SR_CgaCtaId ;  /* 0x00000000000679c3 */ /* 0x000e620000008800 */
[----:B------:R-:W-:Y:S01]  /*0190*/  UIMAD UR4, UR12, UR12, URZ ;  /* 0x0000000c0c0472a4 */ /* 0x000fe2000f8e02ff */
[----:B------:R-:W-:Y:S01]  /*01a0*/  IMAD R11, R4, UR13, R11 ;  /* 0x0000000d040b7c24 */ /* 0x000fe2000f8e020b */
[----:B------:R-:W-:Y:S01]  /*01b0*/  UMOV UR5, 0x400 ;  /* 0x0000040000057882 */ /* 0x000fe20000000000 */
[----:B------:R-:W-:-:S02]  /*01c0*/  IMAD R4, R0, UR12, R5 ;  /* 0x0000000c00047c24 */ /* 0x000fc4000f8e0205 */
[----:B------:R-:W-:-:S04]  /*01d0*/  IMAD.WIDE R2, R11, 0x4, R2 ;  /* 0x000000040b027825 */ /* 0x000fc800078e0202 */
[----:B0-----:R-:W-:Y:S01]  /*01e0*/  IMAD R9, R5, UR12, R0 ;  /* 0x0000000c05097c24 */ /* 0x001fe2000f8e0200 */
[----:B------:R0:W5:Y:S01]  /*01f0*/  LDG.E R11, desc[UR10][R2.64] ;  /* 0x0000000a020b7981 */ /* 0x000162000c1e1900 */
[----:B------:R-:W-:Y:S02]  /*0200*/  UISETP.GE.AND UP0, UPT, UR12, 0x1, UPT ;  /* 0x000000010c00788c */ /* 0x000fe4000bf06270 */
[----:B-1----:R-:W-:Y:S02]  /*0210*/  ULEA UR6, UR6, UR5, 0x18 ;  /* 0x0000000506067291 */ /* 0x002fe4000f8ec0ff */
[----:B------:R-:W-:-:S04]  /*0220*/  USHF.L.U32 UR5, UR4, 0x2, URZ ;  /* 0x0000000204057899 */ /* 0x000fc800080006ff */
[----:B------:R-:W-:Y:S02]  /*0230*/  UIADD3 UR4, UPT, UPT, UR5, UR6, URZ ;  /* 0x0000000605047290 */ /* 0x000fe4000fffe0ff */
[----:B------:R-:W-:-:S04]  /*0240*/  LEA R9, R9, UR6, 0x2 ;  /* 0x0000000609097c11 */ /* 0x000fc8000f8e10ff */
[----:B------:R-:W-:-:S05]  /*0250*/  LEA R7, R4, UR4, 0x2 ;  /* 0x0000000404077c11 */ /* 0x000fca000f8e10ff */
[----:B--2---:R0:W-:Y:S04]  /*0260*/  STS [R7], R6 ;  /* 0x0000000607007388 */ /* 0x0041e80000000800 */
[----:B---3--:R0:W-:Y:S01]  /*0270*/  STS [R9], R8 ;  /* 0x0000000809007388 */ /* 0x0081e20000000800 */
[----:B------:R-:W-:Y:S06]  /*0280*/  BAR.SYNC.DEFER_BLOCKING 0x0 ;  /* 0x0000000000007b1d */ /* 0x000fec0000010000 */
[----:B------:R-:W-:Y:S05]  /*0290*/  BRA.U !UP0, `(.L_x_0) ;  /* 0x0000000508f47547 */ /* 0x000fea000b800000 */
[----:B------:R-:W-:Y:S02]  /*02a0*/  UISETP.GE.U32.AND UP1, UPT, UR12, 0x10, UPT ;  /* 0x000000100c00788c */ /* 0x000fe4000bf26070 */
[----:B------:R-:W-:Y:S01]  /*02b0*/  ULOP3.LUT UR8, UR12, 0xf, URZ, 0xc0, !UPT ;  /* 0x0000000f0c087892 */ /* 0x000fe2000f8ec0ff */
[----:B------:R-:W-:-:S03]  /*02c0*/  UMOV UR4, URZ ;  /* 0x000000ff00047c82 */ /* 0x000fc60008000000 */
[----:B------:R-:W-:-:S03]  /*02d0*/  UISETP.NE.AND UP0, UPT, UR8, URZ, UPT ;  /* 0x000000ff0800728c */ /* 0x000fc6000bf05270 */
[----:B------:R-:W-:Y:S08]  /*02e0*/  BRA.U !UP1, `(.L_x_1) ;  /* 0x0000000509a47547 */ /* 0x000ff0000b800000 */
[----:B------:R-:W-:Y:S01]  /*02f0*/  ULOP3.LUT UR4, UR12, 0x7ffffff0, URZ, 0xc0, !UPT ;  /* 0x7ffffff00c047892 */ /* 0x000fe2000f8ec0ff */
[----:B------:R-:W-:Y:S01]  /*0300*/  LEA R4, R5, UR5, 0x2 ;  /* 0x0000000505047c11 */ /* 0x000fe2000f8e10ff */
[----:B------:R-:W-:Y:S02]  /*0310*/  UMOV UR7, UR6 ;  /* 0x0000000600077c82 */ /* 0x000fe40008000000 */
[----:B------:R-:W-:-:S12]  /*0320*/  UIADD3 UR9, UPT, UPT, -UR4, URZ, URZ ;  /* 0x000000ff04097290 */ /* 0x000fd8000fffe1ff */
.L_x_2:
[----:B------:R-:W-:Y:S01]  /*0330*/  LEA R17, R0, UR7, 0x2 ;  /* 0x0000000700117c11 */ /* 0x000fe2000f8e10ff */
[----:B0-----:R-:W-:Y:S01]  /*0340*/  IMAD.U32 R6, RZ, RZ, UR12 ;  /* 0x0000000cff067e24 */ /* 0x001fe2000f8e00ff */
[----:B------:R-:W-:Y:S01]  /*0350*/  LDS R14, [R4+UR7] ;  /* 0x00000007040e7984 */ /* 0x000fe20008000800 */
[----:B------:R-:W-:Y:S01]  /*0360*/  VIADD R7, R4, UR7 ;  /* 0x0000000704077c36 */ /* 0x000fe20008000000 */
[----:B------:R-:W-:Y:S01]  /*0370*/  UIADD3 UR9, UPT, UPT, UR9, 0x10, URZ ;  /* 0x0000001009097890 */ /* 0x000fe2000fffe0ff */
[C---:B------:R-:W-:Y:S01]  /*0380*/  IMAD R19, R6.reuse, 0x4, R17 ;  /* 0x0000000406137824 */ /* 0x040fe200078e0211 */
[----:B------:R-:W-:Y:S01]  /*0390*/  ULEA UR7, UR12, UR7, 0x6 ;  /* 0x000000070c077291 */ /* 0x000fe2000f8e30ff */
[----:B------:R-:W0:Y:S01]  /*03a0*/  LDS R17, [R17] ;  /* 0x0000000011117984 */ /* 0x000e220000000800 */
[C---:B------:R-:W-:Y:S01]  /*03b0*/  LEA R7, R6.reuse, R7, 0x2 ;  /* 0x0000000706077211 */ /* 0x040fe200078e10ff */
[C---:B------:R-:W-:Y:S01]  /*03c0*/  IMAD R9, R6.reuse, 0x4, R19 ;  /* 0x0000000406097824 */ /* 0x040fe200078e0213 */
[----:B------:R-:W-:Y:S01]  /*03d0*/  UISETP.NE.AND UP1, UPT, UR9, URZ, UPT ;  /* 0x000000ff0900728c */ /* 0x000fe2000bf25270 */
[----:B------:R-:W-:Y:S02]  /*03e0*/  BAR.SYNC.DEFER_BLOCKING 0x0 ;  /* 0x0000000000007b1d */ /* 0x000fe40000010000 */
[C---:B------:R-:W-:Y:S01]  /*03f0*/  IMAD R21, R6.reuse, 0x4, R7 ;  /* 0x0000000406157824 */ /* 0x040fe200078e0207 */
[----:B------:R-:W-:-:S03]  /*0400*/  LEA R13, R6, R9, 0x2 ;  /* 0x00000009060d7211 */ /* 0x000fc600078e10ff */
[C---:B------:R-:W-:Y:S02]  /*0410*/  IMAD R23, R6.reuse, 0x4, R21 ;  /* 0x0000000406177824 */ /* 0x040fe400078e0215 */
[----:B------:R-:W-:-:S03]  /*0420*/  IMAD R25, R6, 0x4, R13 ;  /* 0x0000000406197824 */ /* 0x000fc600078e020d */
[C---:B------:R-:W-:Y:S01]  /*0430*/  LEA R15, R6.reuse, R23, 0x2 ;  /* 0x00000017060f7211 */ /* 0x040fe200078e10ff */
[----:B------:R-:W-:-:S04]  /*0440*/  IMAD R29, R6, 0x4, R25 ;  /* 0x00000004061d7824 */ /* 0x000fc800078e0219 */
[C---:B------:R-:W-:Y:S01]  /*0450*/  IMAD R22, R6.reuse, 0x4, R15 ;  /* 0x0000000406167824 */ /* 0x040fe200078e020f */
[----:B------:R-:W-:-:S03]  /*0460*/  LEA R24, R6, R29, 0x2 ;  /* 0x0000001d06187211 */ /* 0x000fc600078e10ff */
[----:B------:R-:W-:Y:S01]  /*0470*/  IMAD R26, R6, 0x4, R22 ;  /* 0x00000004061a7824 */ /* 0x000fe200078e0216 */
[----:B------:R-:W-:Y:S04]  /*0480*/  LDS R19, [R19] ;  /* 0x0000000013137984 */ /* 0x000fe80000000800 */
[----:B------:R-:W1:Y:S01]  /*0490*/  LDS R20, [R7] ;  /* 0x0000000007147984 */ /* 0x000e620000000800 */
[----:B------:R-:W-:Y:S01]  /*04a0*/  BAR.SYNC.DEFER_BLOCKING 0x0 ;  /* 0x0000000000007b1d */ /* 0x000fe20000010000 */
[----:B0----5:R-:W-:-:S05]  /*04b0*/  VIADDMNMX R14, R14, R17, R11, PT ;  /* 0x000000110e0e7246 */ /* 0x021fca000380010b */
[----:B------:R-:W-:Y:S04]  /*04c0*/  LDS R16, [R9] ;  /* 0x0000000009107984 */ /* 0x000fe80000000800 */
[----:B------:R-:W0:Y:S01]  /*04d0*/  LDS R21, [R21] ;  /* 0x0000000015157984 */ /* 0x000e220000000800 */
[----:B------:R-:W-:Y:S01]  /*04e0*/  BAR.SYNC.DEFER_BLOCKING 0x0 ;  /* 0x0000000000007b1d */ /* 0x000fe20000010000 */
[----:B-1----:R-:W-:-:S05]  /*04f0*/  VIADDMNMX R14, R20, R19, R14, PT ;  /* 0x00000013140e7246 */ /* 0x002fca000380010e */
[----:B------:R-:W-:Y:S04]  /*0500*/  LDS R13, [R13] ;  /* 0x000000000d0d7984 */ /* 0x000fe80000000800 */
[----:B------:R1:W2:Y:S01]  /*0510*/  LDS R18, [R23] ;  /* 0x0000000017127984 */ /* 0x0002a20000000800 */
[----:B------:R-:W-:Y:S01]  /*0520*/  BAR.SYNC.DEFER_BLOCKING 0x0 ;  /* 0x0000000000007b1d */ /* 0x000fe20000010000 */
[----:B0-----:R-:W-:Y:S02]  /*0530*/  VIADDMNMX R14, R21, R16, R14, PT ;  /* 0x00000010150e7246 */ /* 0x001fe4000380010e */
[----:B-1----:R-:W-:-:S05]  /*0540*/  LEA R23, R6, R26, 0x2 ;  /* 0x0000001a06177211 */ /* 0x002fca00078e10ff */
[C---:B------:R-:W-:Y:S01]  /*0550*/  IMAD R11, R6.reuse, 0x4, R23 ;  /* 0x00000004060b7824 */ /* 0x040fe200078e0217 */
[----:B------:R0:W-:Y:S04]  /*0560*/  LDS R12, [R25] ;  /* 0x00000000190c7984 */ /* 0x0001e80000000800 */
[----:B------:R-:W1:Y:S01]  /*0570*/  LDS R15, [R15] ;  /* 0x000000000f0f7984 */ /* 0x000e620000000800 */
[----:B------:R-:W-:Y:S01]  /*0580*/  BAR.SYNC.DEFER_BLOCKING 0x0 ;  /* 0x0000000000007b1d */ /* 0x000fe20000010000 */
[----:B0-----:R-:W-:Y:S01]  /*0590*/  IMAD R25, R6, 0x4, R24 ;  /* 0x0000000406197824 */ /* 0x001fe200078e0218 */
[----:B--2---:R-:W-:-:S03]  /*05a0*/  VIADDMNMX R14, R18, R13, R14, PT ;  /* 0x0000000d120e7246 */ /* 0x004fc6000380010e */
[C---:B------:R-:W-:Y:S02]  /*05b0*/  IMAD R27, R6.reuse, 0x4, R25 ;  /* 0x00000004061b7824 */ /* 0x040fe400078e0219 */
[----:B------:R-:W-:-:S05]  /*05c0*/  IMAD R13, R6, 0x4, R11 ;  /* 0x00000004060d7824 */ /* 0x000fca00078e020b */
[C---:B------:R-:W-:Y:S01]  /*05d0*/  LEA R17, R6.reuse, R13, 0x2 ;  /* 0x0000000d06117211 */ /* 0x040fe200078e10ff */
[----:B------:R0:W-:Y:S04]  /*05e0*/  LDS R10, [R29] ;  /* 0x000000001d0a7984 */ /* 0x0001e80000000800 */
[----:B------:R-:W2:Y:S01]  /*05f0*/  LDS R9, [R22] ;  /* 0x0000000016097984 */ /* 0x000ea20000000800 */
[----:B------:R-:W-:Y:S01]  /*0600*/  BAR.SYNC.DEFER_BLOCKING 0x0 ;  /* 0x0000000000007b1d */ /* 0x000fe20000010000 */
[C---:B0-----:R-:W-:Y:S02]  /*0610*/  LEA R29, R6.reuse, R27, 0x2 ;  /* 0x0000001b061d7211 */ /* 0x041fe400078e10ff */
[----:B-1----:R-:W-:Y:S01]  /*0620*/  VIADDMNMX R12, R15, R12, R14, PT ;  /* 0x0000000c0f0c7246 */ /* 0x002fe2000380010e */
[----:B------:R-:W-:-:S02]  /*0630*/  IMAD R15, R6, 0x4, R17 ;  /* 0x00000004060f7824 */ /* 0x000fc400078e0211 */
[----:B------:R-:W-:-:S04]  /*0640*/  IMAD R21, R6, 0x4, R29 ;  /* 0x0000000406157824 */ /* 0x000fc800078e021d */
[----:B------:R-:W-:-:S05]  /*0650*/  IMAD R19, R6, 0x4, R21 ;  /* 0x0000000406137824 */ /* 0x000fca00078e0215 */
[C---:B------:R-:W-:Y:S01]  /*0660*/  LEA R18, R6.reuse, R19, 0x2 ;  /* 0x0000001306127211 */ /* 0x040fe200078e10ff */
[----:B------:R0:W-:Y:S04]  /*0670*/  LDS R7, [R24] ;  /* 0x0000000018077984 */ /* 0x0001e80000000800 */
[----:B------:R1:W3:Y:S01]  /*0680*/  LDS R8, [R26] ;  /* 0x000000001a087984 */ /* 0x0002e20000000800 */
[C---:B0-----:R-:W-:Y:S01]  /*0690*/  IMAD R24, R6.reuse, 0x4, R15 ;  /* 0x0000000406187824 */ /* 0x041fe200078e020f */
[----:B--2---:R-:W-:Y:S01]  /*06a0*/  VIADDMNMX R9, R9, R10, R12, PT ;  /* 0x0000000a09097246 */ /* 0x004fe2000380010c */
[----:B------:R-:W-:Y:S01]  /*06b0*/  BAR.SYNC.DEFER_BLOCKING 0x0 ;  /* 0x0000000000007b1d */ /* 0x000fe20000010000 */
[C---:B-1----:R-:W-:Y:S02]  /*06c0*/  IMAD R26, R6.reuse, 0x4, R18 ;  /* 0x00000004061a7824 */ /* 0x042fe400078e0212 */
[----:B------:R-:W-:-:S02]  /*06d0*/  LEA R20, R6, R24, 0x2 ;  /* 0x0000001806147211 */ /* 0x000fc400078e10ff */
[----:B---3--:R-:W-:Y:S02]  /*06e0*/  VIADDMNMX R7, R8, R7, R9, PT ;  /* 0x0000000708077246 */ /* 0x008fe40003800109 */
[----:B------:R0:W-:Y:S04]  /*06f0*/  LDS R8, [R25] ;  /* 0x0000000019087984 */ /* 0x0001e80000000800 */
[----:B------:R-:W1:Y:S01]  /*0700*/  LDS R9, [R23] ;  /* 0x0000000017097984 */ /* 0x000e620000000800 */
[----:B------:R-:W-:Y:S01]  /*0710*/  BAR.SYNC.DEFER_BLOCKING 0x0 ;  /* 0x0000000000007b1d */ /* 0x000fe20000010000 */
[----:B0-----:R-:W-:-:S04]  /*0720*/  IMAD R25, R6, 0x4, R20 ;  /* 0x0000000406197824 */ /* 0x001fc800078e0214 */
[C---:B------:R-:W-:Y:S01]  /*0730*/  IMAD R28, R6.reuse, 0x4, R25 ;  /* 0x00000004061c7824 */ /* 0x040fe200078e0219 */
[----:B------:R0:W-:Y:S04]  /*0740*/  LDS R10, [R27] ;  /* 0x000000001b0a7984 */ /* 0x0001e80000000800 */
[----:B------:R-:W2:Y:S01]  /*0750*/  LDS R11, [R11] ;  /* 0x000000000b0b7984 */ /* 0x000ea20000000800 */
[----:B------:R-:W-:Y:S01]  /*0760*/  BAR.SYNC.DEFER_BLOCKING 0x0 ;  /* 0x0000000000007b1d */ /* 0x000fe20000010000 */
[----:B0-----:R-:W-:Y:S01]  /*0770*/  IMAD R27, R6, 0x4, R26 ;  /* 0x00000004061b7824 */ /* 0x001fe200078e021a */
[----:B-1----:R-:W-:-:S04]  /*0780*/  VIADDMNMX R7, R9, R8, R7, PT ;  /* 0x0000000809077246 */ /* 0x002fc80003800107 */
[----:B------:R-:W-:Y:S01]  /*0790*/  LEA R22, R6, R27, 0x2 ;  /* 0x0000001b06167211 */ /* 0x000fe200078e10ff */
[----:B------:R-:W-:Y:S04]  /*07a0*/  LDS R12, [R29] ;  /* 0x000000001d0c7984 */ /* 0x000fe80000000800 */
[----:B------:R-:W0:Y:S01]  /*07b0*/  LDS R13, [R13] ;  /* 0x000000000d0d7984 */ /* 0x000e220000000800 */
[----:B------:R-:W-:Y:S01]  /*07c0*/  BAR.SYNC.DEFER_BLOCKING 0x0 ;  /* 0x0000000000007b1d */ /* 0x000fe20000010000 */
[----:B--2---:R-:W-:-:S05]  /*07d0*/  VIADDMNMX R7, R11, R10, R7, PT ;  /* 0x0000000a0b077246 */ /* 0x004fca0003800107 */
[----:B------:R-:W-:Y:S04]  /*07e0*/  LDS R14, [R21] ;  /* 0x00000000150e7984 */ /* 0x000fe80000000800 */
[----:B------:R-:W1:Y:S01]  /*07f0*/  LDS R17, [R17] ;  /* 0x0000000011117984 */ /* 0x000e620000000800 */
[----:B------:R-:W-:Y:S01]  /*0800*/  BAR.SYNC.DEFER_BLOCKING 0x0 ;  /* 0x0000000000007b1d */ /* 0x000fe20000010000 */
[----:B0-----:R-:W-:-:S05]  /*0810*/  VIADDMNMX R7, R13, R12, R7, PT ;  /* 0x0000000c0d077246 */ /* 0x001fca0003800107 */
[----:B------:R-:W-:Y:S04]  /*0820*/  LDS R19, [R19] ;  /* 0x0000000013137984 */ /* 0x000fe80000000800 */
[----:B------:R-:W0:Y:S01]  /*0830*/  LDS R16, [R15] ;  /* 0x000000000f107984 */ /* 0x000e220000000800 */
[----:B------:R-:W-:Y:S01]  /*0840*/  BAR.SYNC.DEFER_BLOCKING 0x0 ;  /* 0x0000000000007b1d */ /* 0x000fe20000010000 */
[----:B-1----:R-:W-:-:S05]  /*0850*/  VIADDMNMX R7, R17, R14, R7, PT ;  /* 0x0000000e11077246 */ /* 0x002fca0003800107 */
        /* <DEDUP_REMOVED lines=14> */
[----:B-1----:R-:W-:-:S04]  /*0940*/  VIADDMNMX R6, R25, R6, R7, PT ;  /* 0x0000000619067246 */ /* 0x002fc80003800107 */
[----:B0-----:R-:W-:Y:S01]  /*0950*/  VIADDMNMX R11, R15, R22, R6, PT ;  /* 0x000000160f0b7246 */ /* 0x001fe20003800106 */
[----:B------:R-:W-:Y:S06]  /*0960*/  BAR.SYNC.DEFER_BLOCKING 0x0 ;  /* 0x0000000000007b1d */ /* 0x000fec0000010000 */
[----:B------:R-:W-:Y:S05]  /*0970*/  BRA.U UP1, `(.L_x_2) ;  /* 0xfffffff9016c7547 */ /* 0x000fea000b83ffff */
.L_x_1:
[----:B------:R-:W-:Y:S05]  /*0980*/  BRA.U !UP0, `(.L_x_0) ;  /* 0x0000000108387547 */ /* 0x000fea000b800000 */
[----:B------:R-:W-:Y:S01]  /*0990*/  LEA R5, R5, UR5, 0x2 ;  /* 0x0000000505057c11 */ /* 0x000fe2000f8e10ff */
[----:B------:R-:W-:Y:S01]  /*09a0*/  UIMAD UR4, UR4, UR12, URZ ;  /* 0x0000000c040472a4 */ /* 0x000fe2000f8e02ff */
[----:B------:R-:W-:Y:S01]  /*09b0*/  LEA R4, R0, UR6, 0x2 ;  /* 0x0000000600047c11 */ /* 0x000fe2000f8e10ff */
[----:B------:R-:W-:Y:S01]  /*09c0*/  UIADD3 UR8, UPT, UPT, -UR8, URZ, URZ ;  /* 0x000000ff08087290 */ /* 0x000fe2000fffe1ff */
[----:B------:R-:W-:Y:S01]  /*09d0*/  IADD3 R0, PT, PT, R5, UR6, RZ ;  /* 0x0000000605007c10 */ /* 0x000fe2000fffe0ff */
[----:B------:R-:W-:-:S12]  /*09e0*/  USHF.L.U32 UR4, UR4, 0x2, URZ ;  /* 0x0000000204047899 */ /* 0x000fd800080006ff */
.L_x_3:
[----:B0-----:R-:W-:Y:S01]  /*09f0*/  LDS R6, [R4+UR4] ;  /* 0x0000000404067984 */ /* 0x001fe20008000800 */
[----:B------:R-:W-:-:S03]  /*0a00*/  UIADD3 UR8, UPT, UPT, UR8, 0x1, URZ ;  /* 0x0000000108087890 */ /* 0x000fc6000fffe0ff */
[----:B------:R-:W0:Y:S01]  /*0a10*/  LDS R5, [R0+UR4] ;  /* 0x0000000400057984 */ /* 0x000e220008000800 */
[----:B------:R-:W-:Y:S02]  /*0a20*/  UISETP.NE.AND UP0, UPT, UR8, URZ, UPT ;  /* 0x000000ff0800728c */ /* 0x000fe4000bf05270 */
[----:B------:R-:W-:Y:S01]  /*0a30*/  ULEA UR4, UR12, UR4, 0x2 ;  /* 0x000000040c047291 */ /* 0x000fe2000f8e10ff */
[----:B0----5:R-:W-:Y:S01]  /*0a40*/  VIADDMNMX R11, R5, R6, R11, PT ;  /* 0x00000006050b7246 */ /* 0x021fe2000380010b */
[----:B------:R-:W-:Y:S06]  /*0a50*/  BAR.SYNC.DEFER_BLOCKING 0x0 ;  /* 0x0000000000007b1d */ /* 0x000fec0000010000 */
[----:B------:R-:W-:Y:S05]  /*0a60*/  BRA.U UP0, `(.L_x_3) ;  /* 0xfffffffd00e07547 */ /* 0x000fea000b83ffff */
.L_x_0:
[----:B-----5:R-:W-:Y:S01]  /*0a70*/  STG.E desc[UR10][R2.64], R11 ;  /* 0x0000000b02007986 */ /* 0x020fe2000c10190a */
[----:B------:R-:W-:Y:S05]  /*0a80*/  EXIT ;  /* 0x000000000000794d */ /* 0x000fea0003800000 */
.L_x_4:
[----:B------:R-:W-:-:S00]  /*0a90*/  BRA `(.L_x_4) ;  /* 0xfffffffc00fc7947 */ /* 0x000fc0000383ffff */
[----:B------:R-:W-:-:S00]  /*0aa0*/  NOP ;  /* 0x0000000000007918 */ /* 0x000fc00000000000 */
        /* <DEDUP_REMOVED lines=13> */
.L_x_20:


//--------------------- .text._Z13floyd_phaseIIiPiii --------------------------
	.section	.text._Z13floyd_phaseIIiPiii,"ax",@progbits
	.align	128
        .global         _Z13floyd_phaseIIiPiii
        .type           _Z13floyd_phaseIIiPiii,@function
        .size           _Z13floyd_phaseIIiPiii,(.L_x_21 - _Z13floyd_phaseIIiPiii)
        .other          _Z13floyd_phaseIIiPiii,@"STO_CUDA_ENTRY STV_DEFAULT"
_Z13floyd_phaseIIiPiii:
.text._Z13floyd_phaseIIiPiii:
[----:B------:R-:W-:Y:S08]  /*0000*/  LDC R1, c[0x0][0x37c] ;  /* 0x0000df00ff017b82 */ /* 0x000ff00000000800 */
[----:B------:R-:W0:Y:S08]  /*0010*/  S2UR UR4, SR_CTAID.X ;  /* 0x00000000000479c3 */ /* 0x000e300000002500 */
[----:B------:R-:W0:Y:S02]  /*0020*/  LDC R11, c[0x0][0x380] ;  /* 0x0000e000ff0b7b82 */ /* 0x000e240000000800 */
[----:B0-----:R-:W-:-:S13]  /*0030*/  ISETP.NE.AND P0, PT, R11, UR4, PT ;  /* 0x000000040b007c0c */ /* 0x001fda000bf05270 */
[----:B------:R-:W-:Y:S05]  /*0040*/  @!P0 EXIT ;  /* 0x000000000000894d */ /* 0x000fea0003800000 */
[----:B------:R-:W0:Y:S01]  /*0050*/  S2UR UR10, SR_CTAID.Y ;  /* 0x00000000000a79c3 */ /* 0x000e220000002600 */
[----:B------:R-:W1:Y:S01]  /*0060*/  S2R R0, SR_TID.Y ;  /* 0x0000000000007919 */ /* 0x000e620000002200 */
[----:B------:R-:W1:Y:S01]  /*0070*/  LDCU.64 UR8, c[0x0][0x390] ;  /* 0x00007200ff0877ac */ /* 0x000e620008000a00 */
[----:B------:R-:W2:Y:S01]  /*0080*/  S2R R5, SR_TID.X ;  /* 0x0000000000057919 */ /* 0x000ea20000002100 */
[----:B------:R-:W3:Y:S04]  /*0090*/  LDCU.64 UR6, c[0x0][0x388] ;  /* 0x00007100ff0677ac */ /* 0x000ee80008000a00 */
[----:B------:R-:W4:Y:S01]  /*00a0*/  LDC R6, c[0x0][0x360] ;  /* 0x0000d800ff067b82 */ /* 0x000f220000000800 */
[----:B------:R-:W5:Y:S07]  /*00b0*/  LDCU.64 UR12, c[0x0][0x358] ;  /* 0x00006b00ff0c77ac */ /* 0x000f6e0008000a00 */
[----:B------:R-:W5:Y:S01]  /*00c0*/  LDC R3, c[0x0][0x360] ;  /* 0x0000d800ff037b82 */ /* 0x000f620000000800 */
[----:B0-----:R-:W-:-:S06]  /*00d0*/  UISETP.NE.AND UP0, UPT, UR10, URZ, UPT ;  /* 0x000000ff0a00728c */ /* 0x001fcc000bf05270 */
[----:B------:R-:W-:Y:S01]  /*00e0*/  PLOP3.LUT P0, PT, PT, PT, UP0, 0x80, 0x8 ;  /* 0x000000000008781c */ /* 0x000fe20003f0f008 */
[----:B-1----:R-:W-:-:S04]  /*00f0*/  IMAD R2, R11, UR8, R0 ;  /* 0x000000080b027c24 */ /* 0x002fc8000f8e0200 */
[----:B---3--:R-:W-:Y:S01]  /*0100*/  @!UP0 UMOV UR5, UR7 ;  /* 0x0000000700058c82 */ /* 0x008fe20008000000 */
[----:B--2---:R-:W-:Y:S01]  /*0110*/  IMAD R11, R11, UR8, R5 ;  /* 0x000000080b0b7c24 */ /* 0x004fe2000f8e0205 */
[----:B------:R-:W-:Y:S01]  /*0120*/  MOV R7, UR5 ;  /* 0x0000000500077c02 */ /* 0x000fe20008000f00 */
[----:B------:R-:W-:Y:S01]  /*0130*/  IMAD R4, R2, UR9, RZ ;  /* 0x0000000902047c24 */ /* 0x000fe2000f8e02ff */
[----:B------:R-:W-:-:S04]  /*0140*/  @UP0 UMOV UR5, UR7 ;  /* 0x0000000700050c82 */ /* 0x000fc80008000000 */
[----:B-----5:R-:W-:Y:S02]  /*0150*/  @P0 IMAD R2, R3, UR4, R0 ;  /* 0x0000000403020c24 */ /* 0x020fe4000f8e0200 */
[----:B------:R-:W-:Y:S02]  /*0160*/  IMAD.IADD R9, R4, 0x1, R11 ;  /* 0x0000000104097824 */ /* 0x000fe400078e020b */
[----:B----4-:R-:W-:Y:S01]  /*0170*/  @!P0 IMAD R11, R6, UR4, R5 ;  /* 0x00000004060b8c24 */ /* 0x010fe2000f8e0205 */
[----:B------:R-:W-:Y:S01]  /*0180*/  @!UP0 UMOV UR4, UR6 ;  /* 0x0000000600048c82 */ /* 0x000fe20008000000 */
[----:B------:R-:W-:Y:S02]  /*0190*/  @P0 IMAD R4, R2, UR9, RZ ;  /* 0x0000000902040c24 */ /* 0x000fe4000f8e02ff */
[----:B------:R-:W-:Y:S01]  /*01a0*/  IMAD.U32 R6, RZ, RZ, UR4 ;  /* 0x00000004ff067e24 */ /* 0x000fe2000f8e00ff */
[----:B------:R-:W-:Y:S01]  /*01b0*/  @UP0 UMOV UR4, UR6 ;  /* 0x0000000600040c82 */ /* 0x000fe20008000000 */
[----:B------:R-:W-:Y:S01]  /*01c0*/  IMAD.U32 R3, RZ, RZ, UR5 ;  /* 0x00000005ff037e24 */ /* 0x000fe2000f8e00ff */
[----:B------:R-:W-:Y:S01]  /*01d0*/  IADD3 R11, PT, PT, R11, R4, RZ ;  /* 0x000000040b0b7210 */ /* 0x000fe20007ffe0ff */
[----:B------:R-:W-:-:S02]  /*01e0*/  IMAD.U32 R2, RZ, RZ, UR4 ;  /* 0x00000004ff027e24 */ /* 0x000fc4000f8e00ff */
[----:B------:R-:W-:-:S04]  /*01f0*/  @!P0 IMAD.WIDE R6, R9, 0x4, R6 ;  /* 0x0000000409068825 */ /* 0x000fc800078e0206 */
[--C-:B------:R-:W-:Y:S02]  /*0200*/  @P0 IMAD.WIDE R8, R9, 0x4, R2.reuse ;  /* 0x0000000409080825 */ /* 0x100fe400078e0202 */
[----:B------:R0:W2:Y:S02]  /*0210*/  @!P0 LDG.E R6, desc[UR12][R6.64] ;  /* 0x0000000c06068981 */ /* 0x0000a4000c1e1900 */
[----:B------:R-:W-:Y:S02]  /*0220*/  IMAD.WIDE R2, R11, 0x4, R2 ;  /* 0x000000040b027825 */ /* 0x000fe400078e0202 */
[----:B------:R1:W3:Y:S04]  /*0230*/  @P0 LDG.E R13, desc[UR12][R8.64] ;  /* 0x0000000c080d0981 */ /* 0x0002e8000c1e1900 */
[----:B------:R-:W4:Y:S01]  /*0240*/  LDG.E R12, desc[UR12][R2.64] ;  /* 0x0000000c020c7981 */ /* 0x000f22000c1e1900 */
[----:B------:R-:W5:Y:S01]  /*0250*/  S2UR UR5, SR_CgaCtaId ;  /* 0x00000000000579c3 */ /* 0x000f620000008800 */
[----:B------:R-:W-:Y:S01]  /*0260*/  UMOV UR4, 0x400 ;  /* 0x0000040000047882 */ /* 0x000fe20000000000 */
[----:B------:R-:W-:-:S02]  /*0270*/  @!P0 IMAD R4, R5, UR8, R0 ;  /* 0x0000000805048c24 */ /* 0x000fc4000f8e0200 */
[--C-:B------:R-:W-:Y:S01]  /*0280*/  @!P0 IMAD.MOV.U32 R10, RZ, RZ, R5.reuse ;  /* 0x000000ffff0a8224 */ /* 0x100fe200078e0005 */
[----:B------:R-:W-:Y:S01]  /*0290*/  @P0 MOV R10, R0 ;  /* 0x00000000000a0202 */ /* 0x000fe20000000f00 */
[----:B------:R-:W-:Y:S02]  /*02a0*/  @!P0 IMAD.MOV.U32 R11, RZ, RZ, R0 ;  /* 0x000000ffff0b8224 */ /* 0x000fe400078e0000 */
[----:B------:R-:W-:Y:S01]  /*02b0*/  @P0 IMAD.MOV.U32 R11, RZ, RZ, R5 ;  /* 0x000000ffff0b0224 */ /* 0x000fe200078e0005 */
[----:B-----5:R-:W-:Y:S02]  /*02c0*/  ULEA UR7, UR5, UR4, 0x18 ;  /* 0x0000000405077291 */ /* 0x020fe4000f8ec0ff */
[----:B------:R-:W-:-:S04]  /*02d0*/  UIMAD UR4, UR8, UR8, URZ ;  /* 0x00000008080472a4 */ /* 0x000fc8000f8e02ff */
[----:B------:R-:W-:Y:S01]  /*02e0*/  USHF.L.U32 UR6, UR4, 0x2, URZ ;  /* 0x0000000204067899 */ /* 0x000fe200080006ff */
[----:B------:R-:W-:Y:S02]  /*02f0*/  @!UP0 UMOV UR5, UR7 ;  /* 0x0000000700058c82 */ /* 0x000fe40008000000 */
[----:B0-----:R-:W-:Y:S01]  /*0300*/  @!P0 LEA R7, R4, UR5, 0x2 ;  /* 0x0000000504078c11 */ /* 0x001fe2000f8e10ff */
[----:B------:R-:W-:Y:S01]  /*0310*/  @UP0 UMOV UR5, UR7 ;  /* 0x0000000700050c82 */ /* 0x000fe20008000000 */
[----:B------:R-:W-:Y:S01]  /*0320*/  @P0 IMAD R4, R0, UR8, R5 ;  /* 0x0000000800040c24 */ /* 0x000fe2000f8e0205 */
[----:B------:R-:W-:Y:S01]  /*0330*/  UIADD3 UR4, UPT, UPT, UR5, UR6, URZ ;  /* 0x0000000605047290 */ /* 0x000fe2000fffe0ff */
[----:B-1----:R-:W-:-:S03]  /*0340*/  IMAD R8, R11, UR8, R10 ;  /* 0x000000080b087c24 */ /* 0x002fc6000f8e020a */
[----:B------:R-:W-:Y:S02]  /*0350*/  @P0 LEA R4, R4, UR5, 0x2 ;  /* 0x0000000504040c11 */ /* 0x000fe4000f8e10ff */
[----:B------:R-:W-:Y:S01]  /*0360*/  LEA R9, R8, UR4, 0x2 ;  /* 0x0000000408097c11 */ /* 0x000fe2000f8e10ff */
[----:B------:R-:W-:Y:S01]  /*0370*/  UISETP.NE.AND UP0, UPT, UR10, URZ, UPT ;  /* 0x000000ff0a00728c */ /* 0x000fe2000bf05270 */
[----:B--2---:R0:W-:Y:S04]  /*0380*/  @!P0 STS [R7], R6 ;  /* 0x0000000607008388 */ /* 0x0041e80000000800 */
[----:B---3--:R0:W-:Y:S04]  /*0390*/  @P0 STS [R4], R13 ;  /* 0x0000000d04000388 */ /* 0x0081e80000000800 */
[----:B----4-:R0:W-:Y:S01]  /*03a0*/  STS [R9], R12 ;  /* 0x0000000c09007388 */ /* 0x0101e20000000800 */
[----:B------:R-:W-:Y:S06]  /*03b0*/  BAR.SYNC.DEFER_BLOCKING 0x0 ;  /* 0x0000000000007b1d */ /* 0x000fec0000010000 */
[----:B------:R-:W-:Y:S05]  /*03c0*/  BRA.U !UP0, `(.L_x_5) ;  /* 0x0000000908f47547 */ /* 0x000fea000b800000 */
[----:B------:R-:W-:Y:S02]  /*03d0*/  UISETP.GE.AND UP0, UPT, UR8, 0x1, UPT ;  /* 0x000000010800788c */ /* 0x000fe4000bf06270 */
[----:B0-----:R-:W-:-:S05]  /*03e0*/  IMAD R4, R5, UR8, R0 ;  /* 0x0000000805047c24 */ /* 0x001fca000f8e0200 */
[----:B------:R-:W-:Y:S02]  /*03f0*/  LEA R4, R4, UR4, 0x2 ;  /* 0x0000000404047c11 */ /* 0x000fe4000f8e10ff */
[----:B------:R-:W-:Y:S05]  /*0400*/  BRA.U !UP0, `(.L_x_6) ;  /* 0x0000000908d87547 */ /* 0x000fea000b800000 */
[----:B------:R-:W-:Y:S01]  /*0410*/  UIADD3 UR7, UPT, UPT, UR8, -0x1, URZ ;  /* 0xffffffff08077890 */ /* 0x000fe2000fffe0ff */
[----:B------:R-:W-:Y:S01]  /*0420*/  IMAD.MOV.U32 R6, RZ, RZ, RZ ;  /* 0x000000ffff067224 */ /* 0x000fe200078e00ff */
[----:B------:R-:W-:Y:S02]  /*0430*/  ULOP3.LUT UR4, UR8, 0xf, URZ, 0xc0, !UPT ;  /* 0x0000000f08047892 */ /* 0x000fe4000f8ec0ff */
[----:B------:R-:W-:Y:S02]  /*0440*/  UISETP.GE.U32.AND UP1, UPT, UR7, 0xf, UPT ;  /* 0x0000000f0700788c */ /* 0x000fe4000bf26070 */
[----:B------:R-:W-:-:S07]  /*0450*/  UISETP.NE.AND UP0, UPT, UR4, URZ, UPT ;  /* 0x000000ff0400728c */ /* 0x000fce000bf05270 */
[----:B------:R-:W-:Y:S05]  /*0460*/  BRA.U !UP1, `(.L_x_7) ;  /* 0x00000009096c7547 */ /* 0x000fea000b800000 */
[----:B------:R-:W-:Y:S01]  /*0470*/  ULOP3.LUT UR8, UR8, 0x7ffffff0, URZ, 0xc0, !UPT ;  /* 0x7ffffff008087892 */ /* 0x000fe2000f8ec0ff */
[----:B------:R-:W-:Y:S01]  /*0480*/  LEA R7, R0, UR6, 0x2 ;  /* 0x0000000600077c11 */ /* 0x000fe2000f8e10ff */
[----:B------:R-:W0:Y:S04]  /*0490*/  LDCU UR7, c[0x0][0x390] ;  /* 0x00007200ff0777ac */ /* 0x000e280008000800 */
[----:B------:R-:W-:Y:S01]  /*04a0*/  MOV R6, UR8 ;  /* 0x0000000800067c02 */ /* 0x000fe20008000f00 */
[----:B------:R-:W-:-:S12]  /*04b0*/  UIADD3 UR9, UPT, UPT, -UR8, URZ, URZ ;  /* 0x000000ff08097290 */ /* 0x000fd8000fffe1ff */
.L_x_8:
[----:B-1----:R-:W-:Y:S01]  /*04c0*/  LEA R11, R5, UR5, 0x2 ;  /* 0x00000005050b7c11 */ /* 0x002fe2000f8e10ff */
[----:B------:R-:W-:Y:S01]  /*04d0*/  LDS R8, [R7+UR5] ;  /* 0x0000000507087984 */ /* 0x000fe20008000800 */
[----:B0-----:R-:W-:Y:S01]  /*04e0*/  UMOV UR8, UR7 ;  /* 0x0000000700087c82 */ /* 0x001fe20008000000 */
[----:B------:R-:W-:Y:S02]  /*04f0*/  UIADD3 UR9, UPT, UPT, UR9, 0x10, URZ ;  /* 0x0000001009097890 */ /* 0x000fe4000fffe0ff */
[----:B------:R-:W0:Y:S02]  /*0500*/  LDS R9, [R11] ;  /* 0x000000000b097984 */ /* 0x000e240000000800 */
[----:B------:R-:W-:Y:S02]  /*0510*/  UISETP.NE.AND UP1, UPT, UR9, URZ, UPT ;  /* 0x000000ff0900728c */ /* 0x000fe4000bf25270 */
[----:B------:R-:W1:Y:S01]  /*0520*/  LDS R10, [R4] ;  /* 0x00000000040a7984 */ /* 0x000e620000000800 */
[----:B0-----:R-:W-:Y:S01]  /*0530*/  IMAD.IADD R13, R8, 0x1, R9 ;  /* 0x00000001080d7824 */ /* 0x001fe200078e0209 */
[----:B------:R-:W-:Y:S01]  /*0540*/  MOV R8, UR8 ;  /* 0x0000000800087c02 */ /* 0x000fe20008000f00 */
[----:B------:R-:W-:Y:S01]  /*0550*/  VIADD R9, R7, UR5 ;  /* 0x0000000507097c36 */ /* 0x000fe20008000000 */
[----:B------:R-:W-:-:S02]  /*0560*/  ULEA UR5, UR8, UR5, 0x6 ;  /* 0x0000000508057291 */ /* 0x000fc4000f8e30ff */
[----:B-1----:R-:W-:Y:S01]  /*0570*/  ISETP.GE.AND P0, PT, R13, R10, PT ;  /* 0x0000000a0d00720c */ /* 0x002fe20003f06270 */
[C---:B------:R-:W-:Y:S02]  /*0580*/  IMAD R15, R8.reuse, 0x4, R9 ;  /* 0x00000004080f7824 */ /* 0x040fe400078e0209 */
[C---:B------:R-:W-:Y:S02]  /*0590*/  IMAD R17, R8.reuse, 0x4, R11 ;  /* 0x0000000408117824 */ /* 0x040fe400078e020b */
[C---:B------:R-:W-:Y:S02]  /*05a0*/  IMAD R19, R8.reuse, 0x4, R15 ;  /* 0x0000000408137824 */ /* 0x040fe400078e020f */
[----:B------:R-:W-:-:S06]  /*05b0*/  IMAD R21, R8, 0x4, R17 ;  /* 0x0000000408157824 */ /* 0x000fcc00078e0211 */
[----:B------:R-:W-:Y:S01]  /*05c0*/  @!P0 STS [R4], R13 ;  /* 0x0000000d04008388 */ /* 0x000fe20000000800 */
[----:B------:R-:W-:Y:S06]  /*05d0*/  BAR.SYNC.DEFER_BLOCKING 0x0 ;  /* 0x0000000000007b1d */ /* 0x000fec0000010000 */
[----:B------:R0:W-:Y:S04]  /*05e0*/  LDS R9, [R15] ;  /* 0x000000000f097984 */ /* 0x0001e80000000800 */
[----:B------:R1:W2:Y:S04]  /*05f0*/  LDS R10, [R17] ;  /* 0x00000000110a7984 */ /* 0x0002a80000000800 */
[----:B------:R-:W3:Y:S01]  /*0600*/  LDS R11, [R4] ;  /* 0x00000000040b7984 */ /* 0x000ee20000000800 */
[----:B0-----:R-:W-:-:S02]  /*0610*/  IMAD R15, R8, 0x4, R19 ;  /* 0x00000004080f7824 */ /* 0x001fc400078e0213 */
[----:B-1----:R-:W-:Y:S01]  /*0620*/  IMAD R17, R8, 0x4, R21 ;  /* 0x0000000408117824 */ /* 0x002fe200078e0215 */
[----:B--2---:R-:W-:-:S04]  /*0630*/  IADD3 R12, PT, PT, R9, R10, RZ ;  /* 0x0000000a090c7210 */ /* 0x004fc80007ffe0ff */
[----:B---3--:R-:W-:-:S13]  /*0640*/  ISETP.GE.AND P0, PT, R12, R11, PT ;  /* 0x0000000b0c00720c */ /* 0x008fda0003f06270 */
        /* <DEDUP_REMOVED lines=101> */
[----:B------:R-:W-:Y:S04]  /*0ca0*/  LDS R9, [R15] ;  /* 0x000000000f097984 */ /* 0x000fe80000000800 */
[----:B------:R-:W0:Y:S04]  /*0cb0*/  LDS R10, [R17] ;  /* 0x00000000110a7984 */ /* 0x000e280000000800 */
[----:B------:R-:W1:Y:S01]  /*0cc0*/  LDS R11, [R4] ;  /* 0x00000000040b7984 */ /* 0x000e620000000800 */
[----:B0-----:R-:W-:-:S04]  /*0cd0*/  IADD3 R12, PT, PT, R9, R10, RZ ;  /* 0x0000000a090c7210 */ /* 0x001fc80007ffe0ff */
[----:B-1----:R-:W-:-:S13]  /*0ce0*/  ISETP.GE.AND P0, PT, R12, R11, PT ;  /* 0x0000000b0c00720c */ /* 0x002fda0003f06270 */
[----:B------:R-:W-:Y:S01]  /*0cf0*/  @!P0 STS [R4], R12 ;  /* 0x0000000c04008388 */ /* 0x000fe20000000800 */
[----:B------:R-:W-:Y:S06]  /*0d00*/  BAR.SYNC.DEFER_BLOCKING 0x0 ;  /* 0x0000000000007b1d */ /* 0x000fec0000010000 */
[----:B------:R-:W-:Y:S04]  /*0d10*/  LDS R9, [R19] ;  /* 0x0000000013097984 */ /* 0x000fe80000000800 */
[----:B------:R-:W0:Y:S04]  /*0d20*/  LDS R10, [R21] ;  /* 0x00000000150a7984 */ /* 0x000e280000000800 */
[----:B------:R-:W1:Y:S01]  /*0d30*/  LDS R11, [R4] ;  /* 0x00000000040b7984 */ /* 0x000e620000000800 */
[----:B0-----:R-:W-:Y:S01]  /*0d40*/  IADD3 R13, PT, PT, R9, R10, RZ ;  /* 0x0000000a090d7210 */ /* 0x001fe20007ffe0ff */
[----:B------:R-:W-:-:S02]  /*0d50*/  IMAD R9, R8, 0x4, R19 ;  /* 0x0000000408097824 */ /* 0x000fc400078e0213 */
[----:B------:R-:W-:Y:S01]  /*0d60*/  IMAD R8, R8, 0x4, R21 ;  /* 0x0000000408087824 */ /* 0x000fe200078e0215 */
[----:B-1----:R-:W-:-:S13]  /*0d70*/  ISETP.GE.AND P0, PT, R13, R11, PT ;  /* 0x0000000b0d00720c */ /* 0x002fda0003f06270 */
[----:B------:R-:W-:Y:S01]  /*0d80*/  @!P0 STS [R4], R13 ;  /* 0x0000000d04008388 */ /* 0x000fe20000000800 */
[----:B------:R-:W-:Y:S06]  /*0d90*/  BAR.SYNC.DEFER_BLOCKING 0x0 ;  /* 0x0000000000007b1d */ /* 0x000fec0000010000 */
[----:B------:R-:W-:Y:S04]  /*0da0*/  LDS R9, [R9] ;  /* 0x0000000009097984 */ /* 0x000fe80000000800 */
[----:B------:R-:W0:Y:S04]  /*0db0*/  LDS R8, [R8] ;  /* 0x0000000008087984 */ /* 0x000e280000000800 */
[----:B------:R-:W1:Y:S01]  /*0dc0*/  LDS R10, [R4] ;  /* 0x00000000040a7984 */ /* 0x000e620000000800 */
[----:B0-----:R-:W-:-:S04]  /*0dd0*/  IADD3 R11, PT, PT, R9, R8, RZ ;  /* 0x00000008090b7210 */ /* 0x001fc80007ffe0ff */
[----:B-1----:R-:W-:-:S13]  /*0de0*/  ISETP.GE.AND P0, PT, R11, R10, PT ;  /* 0x0000000a0b00720c */ /* 0x002fda0003f06270 */
[----:B------:R1:W-:Y:S01]  /*0df0*/  @!P0 STS [R4], R11 ;  /* 0x0000000b04008388 */ /* 0x0003e20000000800 */
[----:B------:R-:W-:Y:S06]  /*0e00*/  BAR.SYNC.DEFER_BLOCKING 0x0 ;  /* 0x0000000000007b1d */ /* 0x000fec0000010000 */
[----:B------:R-:W-:Y:S05]  /*0e10*/  BRA.U UP1, `(.L_x_8) ;  /* 0xfffffff501a87547 */ /* 0x000fea000b83ffff */
.L_x_7:
[----:B------:R-:W-:Y:S05]  /*0e20*/  BRA.U !UP0, `(.L_x_6) ;  /* 0x0000000108507547 */ /* 0x000fea000b800000 */
[----:B------:R-:W0:Y:S01]  /*0e30*/  S2UR UR7, SR_CgaCtaId ;  /* 0x00000000000779c3 */ /* 0x000e220000008800 */
[C---:B------:R-:W-:Y:S01]  /*0e40*/  IMAD R0, R6.reuse, UR8, R0 ;  /* 0x0000000806007c24 */ /* 0x040fe2000f8e0200 */
[----:B------:R-:W-:Y:S01]  /*0e50*/  UMOV UR5, 0x400 ;  /* 0x0000040000057882 */ /* 0x000fe20000000000 */
[----:B------:R-:W-:Y:S01]  /*0e60*/  IMAD R7, R6, UR8, R5 ;  /* 0x0000000806077c24 */ /* 0x000fe2000f8e0205 */
[----:B------:R-:W2:Y:S02]  /*0e70*/  LDCU UR9, c[0x0][0x390] ;  /* 0x00007200ff0977ac */ /* 0x000ea40008000800 */
[----:B------:R-:W-:Y:S01]  /*0e80*/  LEA R8, R0, UR6, 0x2 ;  /* 0x0000000600087c11 */ /* 0x000fe2000f8e10ff */
[----:B------:R-:W-:Y:S02]  /*0e90*/  UIADD3 UR4, UPT, UPT, -UR4, URZ, URZ ;  /* 0x000000ff04047290 */ /* 0x000fe4000fffe1ff */
[----:B0-2---:R-:W-:-:S12]  /*0ea0*/  ULEA UR5, UR7, UR5, 0x18 ;  /* 0x0000000507057291 */ /* 0x005fd8000f8ec0ff */
.L_x_9:
[----:B------:R-:W-:Y:S01]  /*0eb0*/  LEA R5, R7, UR5, 0x2 ;  /* 0x0000000507057c11 */ /* 0x000fe2000f8e10ff */
[----:B------:R-:W-:Y:S01]  /*0ec0*/  LDS R0, [R8+UR5] ;  /* 0x0000000508007984 */ /* 0x000fe20008000800 */
[----:B------:R-:W-:Y:S02]  /*0ed0*/  UIADD3 UR4, UPT, UPT, UR4, 0x1, URZ ;  /* 0x0000000104047890 */ /* 0x000fe4000fffe0ff */
[----:B------:R-:W-:Y:S01]  /*0ee0*/  ULEA UR5, UR9, UR5, 0x2 ;  /* 0x0000000509057291 */ /* 0x000fe2000f8e10ff */
[----:B------:R-:W-:Y:S01]  /*0ef0*/  LDS R6, [R4] ;  /* 0x0000000004067984 */ /* 0x000fe20000000800 */
[----:B------:R-:W-:-:S03]  /*0f00*/  UISETP.NE.AND UP0, UPT, UR4, URZ, UPT ;  /* 0x000000ff0400728c */ /* 0x000fc6000bf05270 */
[----:B0-----:R-:W0:Y:S02]  /*0f10*/  LDS R5, [R5] ;  /* 0x0000000005057984 */ /* 0x001e240000000800 */
[----:B0-----:R-:W-:-:S05]  /*0f20*/  IMAD.IADD R9, R0, 0x1, R5 ;  /* 0x0000000100097824 */ /* 0x001fca00078e0205 */
[----:B------:R-:W-:-:S13]  /*0f30*/  ISETP.GE.AND P0, PT, R9, R6, PT ;  /* 0x000000060900720c */ /* 0x000fda0003f06270 */
[----:B------:R0:W-:Y:S01]  /*0f40*/  @!P0 STS [R4], R9 ;  /* 0x0000000904008388 */ /* 0x0001e20000000800 */
[----:B------:R-:W-:Y:S06]  /*0f50*/  BAR.SYNC.DEFER_BLOCKING 0x0 ;  /* 0x0000000000007b1d */ /* 0x000fec0000010000 */
[----:B------:R-:W-:Y:S05]  /*0f60*/  BRA.U UP0, `(.L_x_9) ;  /* 0xfffffffd00d07547 */ /* 0x000fea000b83ffff */
.L_x_6:
[----:B------:R-:W2:Y:S04]  /*0f70*/  LDS R5, [R4] ;  /* 0x0000000004057984 */ /* 0x000ea80000000800 */
[----:B--2---:R-:W-:Y:S01]  /*0f80*/  STG.E desc[UR12][R2.64], R5 ;  /* 0x0000000502007986 */ /* 0x004fe2000c10190c */
[----:B------:R-:W-:Y:S05]  /*0f90*/  EXIT ;  /* 0x000000000000794d */ /* 0x000fea0003800000 */
.L_x_5:
[----:B------:R-:W-:Y:S02]  /*0fa0*/  UISETP.GE.AND UP0, UPT, UR8, 0x1, UPT ;  /* 0x000000010800788c */ /* 0x000fe4000bf06270 */
[----:B0-----:R-:W-:-:S05]  /*0fb0*/  IMAD R4, R0, UR8, R5 ;  /* 0x0000000800047c24 */ /* 0x001fca000f8e0205 */
[----:B------:R-:W-:Y:S02]  /*0fc0*/  LEA R4, R4, UR4, 0x2 ;  /* 0x0000000404047c11 */ /* 0x000fe4000f8e10ff */
[----:B------:R-:W-:Y:S05]  /*0fd0*/  BRA.U !UP0, `(.L_x_10) ;  /* 0x0000000908d87547 */ /* 0x000fea000b800000 */
[----:B------:R-:W-:Y:S02]  /*0fe0*/  UIADD3 UR4, UPT, UPT, UR8, -0x1, URZ ;  /* 0xffffffff08047890 */ /* 0x000fe4000fffe0ff */
[----:B------:R-:W-:Y:S02]  /*0ff0*/  ULOP3.LUT UR7, UR8, 0xf, URZ, 0xc0, !UPT ;  /* 0x0000000f08077892 */ /* 0x000fe4000f8ec0ff */
[----:B------:R-:W-:Y:S02]  /*1000*/  UISETP.GE.U32.AND UP1, UPT, UR4, 0xf, UPT ;  /* 0x0000000f0400788c */ /* 0x000fe4000bf26070 */
[----:B------:R-:W-:Y:S01]  /*1010*/  UISETP.NE.AND UP0, UPT, UR7, URZ, UPT ;  /* 0x000000ff0700728c */ /* 0x000fe2000bf05270 */
[----:B------:R-:W-:-:S06]  /*1020*/  UMOV UR4, URZ ;  /* 0x000000ff00047c82 */ /* 0x000fcc0008000000 */
[----:B------:R-:W-:Y:S05]  /*1030*/  BRA.U !UP1, `(.L_x_11) ;  /* 0x0000000909687547 */ /* 0x000fea000b800000 */
[----:B------:R-:W-:Y:S01]  /*1040*/  ULOP3.LUT UR4, UR8, 0x7ffffff0, URZ, 0xc0, !UPT ;  /* 0x7ffffff008047892 */ /* 0x000fe2000f8ec0ff */
[----:B------:R-:W-:Y:S01]  /*1050*/  LEA R6, R5, UR6, 0x2 ;  /* 0x0000000605067c11 */ /* 0x000fe2000f8e10ff */
[----:B------:R-:W0:Y:S02]  /*1060*/  LDCU UR9, c[0x0][0x390] ;  /* 0x00007200ff0977ac */ /* 0x000e240008000800 */
[----:B------:R-:W-:-:S12]  /*1070*/  UIADD3 UR10, UPT, UPT, -UR4, URZ, URZ ;  /* 0x000000ff040a7290 */ /* 0x000fd8000fffe1ff */
.L_x_12:
        /* <DEDUP_REMOVED lines=12> */
[C---:B------:R-:W-:Y:S01]  /*1140*/  IMAD R12, R7.reuse, 0x4, R10 ;  /* 0x00000004070c7824 */ /* 0x040fe200078e020a */
[----:B------:R-:W-:-:S03]  /*1150*/  LEA R14, R7, R8, 0x2 ;  /* 0x00000008070e7211 */ /* 0x000fc600078e10ff */
[C---:B------:R-:W-:Y:S01]  /*1160*/  IMAD R16, R7.reuse, 0x4, R12 ;  /* 0x0000000407107824 */ /* 0x040fe200078e020c */
[----:B------:R-:W-:-:S07]  /*1170*/  LEA R18, R7, R14, 0x2 ;  /* 0x0000000e07127211 */ /* 0x000fce00078e10ff */
[----:B------:R-:W-:Y:S01]  /*1180*/  @!P0 STS [R4], R11 ;  /* 0x0000000b04008388 */ /* 0x000fe20000000800 */
[----:B------:R-:W-:Y:S06]  /*1190*/  BAR.SYNC.DEFER_BLOCKING 0x0 ;  /* 0x0000000000007b1d */ /* 0x000fec0000010000 */
[----:B------:R0:W-:Y:S04]  /*11a0*/  LDS R8, [R12] ;  /* 0x000000000c087984 */ /* 0x0001e80000000800 */
[----:B------:R1:W2:Y:S04]  /*11b0*/  LDS R9, [R14] ;  /* 0x000000000e097984 */ /* 0x0002a80000000800 */
[----:B------:R-:W3:Y:S01]  /*11c0*/  LDS R10, [R4] ;  /* 0x00000000040a7984 */ /* 0x000ee20000000800 */
[C---:B0-----:R-:W-:Y:S01]  /*11d0*/  IMAD R12, R7.reuse, 0x4, R16 ;  /* 0x00000004070c7824 */ /* 0x041fe200078e0210 */
[----:B-1----:R-:W-:Y:S01]  /*11e0*/  LEA R14, R7, R18, 0x2 ;  /* 0x00000012070e7211 */ /* 0x002fe200078e10ff */
[----:B--2---:R-:W-:-:S05]  /*11f0*/  IMAD.IADD R13, R8, 0x1, R9 ;  /* 0x00000001080d7824 */ /* 0x004fca00078e0209 */
[----:B---3--:R-:W-:-:S13]  /*1200*/  ISETP.GE.AND P0, PT, R13, R10, PT ;  /* 0x0000000a0d00720c */ /* 0x008fda0003f06270 */
        /* <DEDUP_REMOVED lines=68> */
[C---:B0-----:R-:W-:Y:S01]  /*1650*/  LEA R12, R7.reuse, R16, 0x2 ;  /* 0x00000010070c7211 */ /* 0x041fe200078e10ff */
[----:B-1----:R-:W-:-:S02]  /*1660*/  IMAD R14, R7, 0x4, R18 ;  /* 0x00000004070e7824 */ /* 0x002fc400078e0212 */
        /* <DEDUP_REMOVED lines=41> */
[----:B0-----:R-:W-:Y:S01]  /*1900*/  IMAD.IADD R11, R8, 0x1, R9 ;  /* 0x00000001080b7824 */ /* 0x001fe200078e0209 */
[C---:B------:R-:W-:Y:S01]  /*1910*/  LEA R8, R7.reuse, R16, 0x2 ;  /* 0x0000001007087211 */ /* 0x040fe200078e10ff */
[----:B------:R-:W-:-:S03]  /*1920*/  IMAD R7, R7, 0x4, R18 ;  /* 0x0000000407077824 */ /* 0x000fc600078e0212 */
        /* <DEDUP_REMOVED lines=11> */
.L_x_11:
[----:B------:R-:W-:Y:S05]  /*19e0*/  BRA.U !UP0, `(.L_x_10) ;  /* 0x0000000108547547 */ /* 0x000fea000b800000 */
[----:B------:R-:W0:Y:S01]  /*19f0*/  S2UR UR9, SR_CgaCtaId ;  /* 0x00000000000979c3 */ /* 0x000e220000008800 */
[----:B------:R-:W-:Y:S01]  /*1a00*/  UIMAD UR4, UR4, UR8, URZ ;  /* 0x00000008040472a4 */ /* 0x000fe2000f8e02ff */
[----:B------:R-:W-:Y:S01]  /*1a10*/  LEA R5, R5, UR6, 0x2 ;  /* 0x0000000605057c11 */ /* 0x000fe2000f8e10ff */
[----:B------:R-:W2:Y:S01]  /*1a20*/  LDCU UR10, c[0x0][0x390] ;  /* 0x00007200ff0a77ac */ /* 0x000ea20008000800 */
[----:B------:R-:W-:Y:S01]  /*1a30*/  UMOV UR8, 0x400 ;  /* 0x0000040000087882 */ /* 0x000fe20000000000 */
[----:B------:R-:W-:Y:S02]  /*1a40*/  UIADD3 UR5, UPT, UPT, -UR7, URZ, URZ ;  /* 0x000000ff07057290 */ /* 0x000fe4000fffe1ff */
[----:B------:R-:W-:Y:S02]  /*1a50*/  USHF.L.U32 UR4, UR4, 0x2, URZ ;  /* 0x0000000204047899 */ /* 0x000fe400080006ff */
[----:B0-----:R-:W-:-:S06]  /*1a60*/  ULEA UR8, UR9, UR8, 0x18 ;  /* 0x0000000809087291 */ /* 0x001fcc000f8ec0ff */
[----:B------:R-:W-:Y:S01]  /*1a70*/  VIADD R5, R5, UR8 ;  /* 0x0000000805057c36 */ /* 0x000fe20008000000 */
[----:B--2---:R-:W-:-:S07]  /*1a80*/  LEA R0, R0, UR8, 0x2 ;  /* 0x0000000800007c11 */ /* 0x004fce000f8e10ff */
.L_x_13:
[----:B------:R-:W-:Y:S01]  /*1a90*/  LDS R6, [R0+UR4] ;  /* 0x0000000400067984 */ /* 0x000fe20008000800 */
[----:B------:R-:W-:-:S03]  /*1aa0*/  UIADD3 UR5, UPT, UPT, UR5, 0x1, URZ ;  /* 0x0000000105057890 */ /* 0x000fc6000fffe0ff */
[----:B0-----:R-:W0:Y:S01]  /*1ab0*/  LDS R7, [R5+UR4] ;  /* 0x0000000405077984 */ /* 0x001e220008000800 */
[----:B------:R-:W-:Y:S02]  /*1ac0*/  UISETP.NE.AND UP0, UPT, UR5, URZ, UPT ;  /* 0x000000ff0500728c */ /* 0x000fe4000bf05270 */
[----:B------:R-:W-:Y:S01]  /*1ad0*/  ULEA UR4, UR10, UR4, 0x2 ;  /* 0x000000040a047291 */ /* 0x000fe2000f8e10ff */
[----:B------:R-:W2:Y:S01]  /*1ae0*/  LDS R8, [R4] ;  /* 0x0000000004087984 */ /* 0x000ea20000000800 */
[----:B0-----:R-:W-:-:S04]  /*1af0*/  IADD3 R7, PT, PT, R6, R7, RZ ;  /* 0x0000000706077210 */ /* 0x001fc80007ffe0ff */
[----:B--2---:R-:W-:-:S13]  /*1b00*/  ISETP.GE.AND P0, PT, R7, R8, PT ;  /* 0x000000080700720c */ /* 0x004fda0003f06270 */
[----:B------:R0:W-:Y:S01]  /*1b10*/  @!P0 STS [R4], R7 ;  /* 0x0000000704008388 */ /* 0x0001e20000000800 */
[----:B------:R-:W-:Y:S06]  /*1b20*/  BAR.SYNC.DEFER_BLOCKING 0x0 ;  /* 0x0000000000007b1d */ /* 0x000fec0000010000 */
[----:B------:R-:W-:Y:S05]  /*1b30*/  BRA.U UP0, `(.L_x_13) ;  /* 0xfffffffd00d47547 */ /* 0x000fea000b83ffff */
.L_x_10:
[----:B------:R-:W2:Y:S04]  /*1b40*/  LDS R5, [R4] ;  /* 0x0000000004057984 */ /* 0x000ea80000000800 */
[----:B--2---:R-:W-:Y:S01]  /*1b50*/  STG.E desc[UR12][R2.64], R5 ;  /* 0x0000000502007986 */ /* 0x004fe2000c10190c */
[----:B------:R-:W-:Y:S05]  /*1b60*/  EXIT ;  /* 0x000000000000794d */ /* 0x000fea0003800000 */
.L_x_14:
        /* <DEDUP_REMOVED lines=9> */
.L_x_21:


//--------------------- .text._Z12floyd_phaseIiPiii --------------------------
	.section	.text._Z12floyd_phaseIiPiii,"ax",@progbits
	.align	128
        .global         _Z12floyd_phaseIiPiii
        .type           _Z12floyd_phaseIiPiii,@function
        .size           _Z12floyd_phaseIiPiii,(.L_x_22 - _Z12floyd_phaseIiPiii)
        .other          _Z12floyd_phaseIiPiii,@"STO_CUDA_ENTRY STV_DEFAULT"
_Z12floyd_phaseIiPiii:
.text._Z12floyd_phaseIiPiii:
[----:B------:R-:W-:Y:S01]  /*0000*/  LDC R1, c[0x0][0x37c] ;  /* 0x0000df00ff017b82 */ /* 0x000fe20000000800 */
[----:B------:R-:W0:Y:S01]  /*0010*/  S2R R6, SR_TID.Y ;  /* 0x0000000000067919 */ /* 0x000e220000002200 */
[----:B------:R-:W1:Y:S06]  /*0020*/  LDCU.64 UR8, c[0x0][0x390] ;  /* 0x00007200ff0877ac */ /* 0x000e6c0008000a00 */
[----:B------:R-:W2:Y:S01]  /*0030*/  LDC.64 R2, c[0x0][0x388] ;  /* 0x0000e200ff027b82 */ /* 0x000ea20000000a00 */
[----:B------:R-:W3:Y:S01]  /*0040*/  S2R R0, SR_TID.X ;  /* 0x0000000000007919 */ /* 0x000ee20000002100 */
[----:B------:R-:W0:Y:S01]  /*0050*/  LDCU UR4, c[0x0][0x380] ;  /* 0x00007000ff0477ac */ /* 0x000e220008000800 */
[----:B------:R-:W4:Y:S01]  /*0060*/  LDCU.64 UR6, c[0x0][0x358] ;  /* 0x00006b00ff0677ac */ /* 0x000f220008000a00 */
[----:B-1----:R-:W-:-:S04]  /*0070*/  IMAD.U32 R5, RZ, RZ, UR8 ;  /* 0x00000008ff057e24 */ /* 0x002fc8000f8e00ff */
[C---:B0-----:R-:W-:Y:S02]  /*0080*/  IMAD R4, R5.reuse, UR4, R6 ;  /* 0x0000000405047c24 */ /* 0x041fe4000f8e0206 */
[----:B---3--:R-:W-:-:S04]  /*0090*/  IMAD R7, R5, UR4, R0 ;  /* 0x0000000405077c24 */ /* 0x008fc8000f8e0200 */
[----:B------:R-:W-:-:S04]  /*00a0*/  IMAD R7, R4, UR9, R7 ;  /* 0x0000000904077c24 */ /* 0x000fc8000f8e0207 */
[----:B--2---:R-:W-:-:S05]  /*00b0*/  IMAD.WIDE R2, R7, 0x4, R2 ;  /* 0x0000000407027825 */ /* 0x004fca00078e0202 */
[----:B----4-:R-:W2:Y:S01]  /*00c0*/  LDG.E R9, desc[UR6][R2.64] ;  /* 0x0000000602097981 */ /* 0x010ea2000c1e1900 */
[----:B------:R-:W0:Y:S01]  /*00d0*/  S2UR UR5, SR_CgaCtaId ;  /* 0x00000000000579c3 */ /* 0x000e220000008800 */
[----:B------:R-:W-:Y:S01]  /*00e0*/  IMAD R7, R6, R5, RZ ;  /* 0x0000000506077224 */ /* 0x000fe200078e02ff */
[----:B------:R-:W-:Y:S01]  /*00f0*/  UMOV UR4, 0x400 ;  /* 0x0000040000047882 */ /* 0x000fe20000000000 */
[----:B------:R-:W-:Y:S02]  /*0100*/  ISETP.GE.AND P0, PT, R5, 0x1, PT ;  /* 0x000000010500780c */ /* 0x000fe40003f06270 */
[----:B------:R-:W-:Y:S01]  /*0110*/  IMAD.IADD R4, R7, 0x1, R0 ;  /* 0x0000000107047824 */ /* 0x000fe200078e0200 */
[----:B0-----:R-:W-:-:S06]  /*0120*/  ULEA UR4, UR5, UR4, 0x18 ;  /* 0x0000000405047291 */ /* 0x001fcc000f8ec0ff */
[----:B------:R-:W-:-:S05]  /*0130*/  LEA R4, R4, UR4, 0x2 ;  /* 0x0000000404047c11 */ /* 0x000fca000f8e10ff */
[----:B--2---:R0:W-:Y:S01]  /*0140*/  STS [R4], R9 ;  /* 0x0000000904007388 */ /* 0x0041e20000000800 */
[----:B------:R-:W-:Y:S06]  /*0150*/  BAR.SYNC.DEFER_BLOCKING 0x0 ;  /* 0x0000000000007b1d */ /* 0x000fec0000010000 */
[----:B------:R-:W-:Y:S05]  /*0160*/  @!P0 BRA `(.L_x_15) ;  /* 0x00000008008c8947 */ /* 0x000fea0003800000 */
[C---:B------:R-:W-:Y:S01]  /*0170*/  ISETP.GE.U32.AND P1, PT, R5.reuse, 0x10, PT ;  /* 0x000000100500780c */ /* 0x040fe20003f26070 */
[----:B------:R-:W-:Y:S01]  /*0180*/  IMAD.MOV.U32 R8, RZ, RZ, RZ ;  /* 0x000000ffff087224 */ /* 0x000fe200078e00ff */
[----:B------:R-:W-:-:S04]  /*0190*/  LOP3.LUT R6, R5, 0xf, RZ, 0xc0, !PT ;  /* 0x0000000f05067812 */ /* 0x000fc800078ec0ff */
[----:B------:R-:W-:-:S07]  /*01a0*/  ISETP.NE.AND P0, PT, R6, RZ, PT ;  /* 0x000000ff0600720c */ /* 0x000fce0003f05270 */
[----:B------:R-:W-:Y:S06]  /*01b0*/  @!P1 BRA `(.L_x_16) ;  /* 0x00000008002c9947 */ /* 0x000fec0003800000 */
[----:B0-----:R-:W0:Y:S01]  /*01c0*/  LDC R9, c[0x0][0x390] ;  /* 0x0000e400ff097b82 */ /* 0x001e220000000800 */
[----:B------:R-:W-:Y:S02]  /*01d0*/  LOP3.LUT R8, R5, 0x7ffffff0, RZ, 0xc0, !PT ;  /* 0x7ffffff005087812 */ /* 0x000fe400078ec0ff */
[----:B------:R-:W-:Y:S02]  /*01e0*/  LEA R11, R7, UR4, 0x2 ;  /* 0x00000004070b7c11 */ /* 0x000fe4000f8e10ff */
[----:B------:R-:W-:Y:S01]  /*01f0*/  LEA R10, R0, UR4, 0x2 ;  /* 0x00000004000a7c11 */ /* 0x000fe2000f8e10ff */
[----:B------:R-:W-:Y:S01]  /*0200*/  IMAD.MOV R12, RZ, RZ, -R8 ;  /* 0x000000ffff0c7224 */ /* 0x000fe200078e0a08 */
[----:B------:R-:W-:-:S07]  /*0210*/  IADD3 R11, PT, PT, R11, 0x20, RZ ;  /* 0x000000200b0b7810 */ /* 0x000fce0007ffe0ff */
.L_x_17:
[----:B------:R-:W-:Y:S01]  /*0220*/  LDS R5, [R11+-0x20] ;  /* 0xffffe0000b057984 */ /* 0x000fe20000000800 */
[----:B------:R-:W-:-:S03]  /*0230*/  VIADD R12, R12, 0x10 ;  /* 0x000000100c0c7836 */ /* 0x000fc60000000000 */
[----:B------:R-:W1:Y:S04]  /*0240*/  LDS R14, [R10] ;  /* 0x000000000a0e7984 */ /* 0x000e680000000800 */
[----:B------:R-:W2:Y:S01]  /*0250*/  LDS R13, [R4] ;  /* 0x00000000040d7984 */ /* 0x000ea20000000800 */
[----:B-1----:R-:W-:Y:S02]  /*0260*/  IMAD.IADD R16, R5, 0x1, R14 ;  /* 0x0000000105107824 */ /* 0x002fe400078e020e */
[----:B0-----:R-:W-:-:S03]  /*0270*/  IMAD.MOV.U32 R5, RZ, RZ, R9 ;  /* 0x000000ffff057224 */ /* 0x001fc600078e0009 */
[----:B--2---:R-:W-:Y:S02]  /*0280*/  ISETP.GE.AND P1, PT, R16, R13, PT ;  /* 0x0000000d1000720c */ /* 0x004fe40003f26270 */
[CC--:B------:R-:W-:Y:S02]  /*0290*/  LEA R18, R5.reuse, R10.reuse, 0x2 ;  /* 0x0000000a05127211 */ /* 0x0c0fe400078e10ff */
[----:B------:R-:W-:-:S03]  /*02a0*/  LEA R10, R5, R10, 0x6 ;  /* 0x0000000a050a7211 */ /* 0x000fc600078e30ff */
[----:B------:R-:W-:-:S06]  /*02b0*/  IMAD R20, R5, 0x4, R18 ;  /* 0x0000000405147824 */ /* 0x000fcc00078e0212 */
[----:B------:R-:W-:Y:S01]  /*02c0*/  @!P1 STS [R4], R16 ;  /* 0x0000001004009388 */ /* 0x000fe20000000800 */
[----:B------:R-:W-:Y:S06]  /*02d0*/  BAR.SYNC.DEFER_BLOCKING 0x0 ;  /* 0x0000000000007b1d */ /* 0x000fec0000010000 */
[----:B------:R-:W-:Y:S04]  /*02e0*/  LDS R13, [R11+-0x1c] ;  /* 0xffffe4000b0d7984 */ /* 0x000fe80000000800 */
[----:B------:R0:W1:Y:S04]  /*02f0*/  LDS R14, [R18] ;  /* 0x00000000120e7984 */ /* 0x0000680000000800 */
[----:B------:R-:W2:Y:S01]  /*0300*/  LDS R15, [R4] ;  /* 0x00000000040f7984 */ /* 0x000ea20000000800 */
[----:B0-----:R-:W-:Y:S01]  /*0310*/  LEA R18, R5, R20, 0x2 ;  /* 0x0000001405127211 */ /* 0x001fe200078e10ff */
[----:B-1----:R-:W-:-:S05]  /*0320*/  IMAD.IADD R17, R13, 0x1, R14 ;  /* 0x000000010d117824 */ /* 0x002fca00078e020e */
[----:B--2---:R-:W-:-:S13]  /*0330*/  ISETP.GE.AND P1, PT, R17, R15, PT ;  /* 0x0000000f1100720c */ /* 0x004fda0003f26270 */
[----:B------:R-:W-:Y:S01]  /*0340*/  @!P1 STS [R4], R17 ;  /* 0x0000001104009388 */ /* 0x000fe20000000800 */
[----:B------:R-:W-:Y:S06]  /*0350*/  BAR.SYNC.DEFER_BLOCKING 0x0 ;  /* 0x0000000000007b1d */ /* 0x000fec0000010000 */
[----:B------:R-:W-:Y:S04]  /*0360*/  LDS R13, [R11+-0x18] ;  /* 0xffffe8000b0d7984 */ /* 0x000fe80000000800 */
[----:B------:R0:W1:Y:S04]  /*0370*/  LDS R14, [R20] ;  /* 0x00000000140e7984 */ /* 0x0000680000000800 */
[----:B------:R-:W2:Y:S01]  /*0380*/  LDS R15, [R4] ;  /* 0x00000000040f7984 */ /* 0x000ea20000000800 */
[----:B0-----:R-:W-:-:S02]  /*0390*/  IMAD R20, R5, 0x4, R18 ;  /* 0x0000000405147824 */ /* 0x001fc400078e0212 */
[----:B-1----:R-:W-:-:S05]  /*03a0*/  IMAD.IADD R16, R13, 0x1, R14 ;  /* 0x000000010d107824 */ /* 0x002fca00078e020e */
[----:B--2---:R-:W-:-:S13]  /*03b0*/  ISETP.GE.AND P1, PT, R16, R15, PT ;  /* 0x0000000f1000720c */ /* 0x004fda0003f26270 */
        /* <DEDUP_REMOVED lines=42> */
[----:B------:R-:W-:Y:S04]  /*0660*/  LDS R13, [R11] ;  /* 0x000000000b0d7984 */ /* 0x000fe80000000800 */
[----:B------:R0:W1:Y:S04]  /*0670*/  LDS R14, [R20] ;  /* 0x00000000140e7984 */ /* 0x0000680000000800 */
[----:B------:R-:W2:Y:S01]  /*0680*/  LDS R15, [R4] ;  /* 0x00000000040f7984 */ /* 0x000ea20000000800 */
[----:B0-----:R-:W-:-:S02]  /*0690*/  IMAD R20, R5, 0x4, R18 ;  /* 0x0000000405147824 */ /* 0x001fc400078e0212 */
[----:B-1----:R-:W-:-:S05]  /*06a0*/  IMAD.IADD R16, R13, 0x1, R14 ;  /* 0x000000010d107824 */ /* 0x002fca00078e020e */
[----:B--2---:R-:W-:-:S13]  /*06b0*/  ISETP.GE.AND P1, PT, R16, R15, PT ;  /* 0x0000000f1000720c */ /* 0x004fda0003f26270 */
[----:B------:R-:W-:Y:S01]  /*06c0*/  @!P1 STS [R4], R16 ;  /* 0x0000001004009388 */ /* 0x000fe20000000800 */
[----:B------:R-:W-:Y:S06]  /*06d0*/  BAR.SYNC.DEFER_BLOCKING 0x0 ;  /* 0x0000000000007b1d */ /* 0x000fec0000010000 */
[----:B------:R-:W-:Y:S04]  /*06e0*/  LDS R13, [R11+0x4] ;  /* 0x000004000b0d7984 */ /* 0x000fe80000000800 */
        /* <DEDUP_REMOVED lines=10> */
[----:B0-----:R-:W-:-:S02]  /*0790*/  LEA R20, R5, R18, 0x2 ;  /* 0x0000001205147211 */ /* 0x001fc400078e10ff */
[----:B-1----:R-:W-:-:S04]  /*07a0*/  IADD3 R16, PT, PT, R13, R14, RZ ;  /* 0x0000000e0d107210 */ /* 0x002fc80007ffe0ff */
        /* <DEDUP_REMOVED lines=20> */
[----:B------:R-:W0:Y:S04]  /*08f0*/  LDS R14, [R18] ;  /* 0x00000000120e7984 */ /* 0x000e280000000800 */
[----:B------:R-:W1:Y:S01]  /*0900*/  LDS R15, [R4] ;  /* 0x00000000040f7984 */ /* 0x000e620000000800 */
[----:B0-----:R-:W-:-:S04]  /*0910*/  IADD3 R17, PT, PT, R13, R14, RZ ;  /* 0x0000000e0d117210 */ /* 0x001fc80007ffe0ff */
[----:B-1----:R-:W-:-:S13]  /*0920*/  ISETP.GE.AND P1, PT, R17, R15, PT ;  /* 0x0000000f1100720c */ /* 0x002fda0003f26270 */
[----:B------:R-:W-:Y:S01]  /*0930*/  @!P1 STS [R4], R17 ;  /* 0x0000001104009388 */ /* 0x000fe20000000800 */
[----:B------:R-:W-:Y:S06]  /*0940*/  BAR.SYNC.DEFER_BLOCKING 0x0 ;  /* 0x0000000000007b1d */ /* 0x000fec0000010000 */
[----:B------:R-:W-:Y:S04]  /*0950*/  LDS R13, [R11+0x18] ;  /* 0x000018000b0d7984 */ /* 0x000fe80000000800 */
[----:B------:R-:W0:Y:S04]  /*0960*/  LDS R14, [R20] ;  /* 0x00000000140e7984 */ /* 0x000e280000000800 */
[----:B------:R-:W1:Y:S01]  /*0970*/  LDS R15, [R4] ;  /* 0x00000000040f7984 */ /* 0x000e620000000800 */
[----:B0-----:R-:W-:Y:S01]  /*0980*/  IMAD.IADD R16, R13, 0x1, R14 ;  /* 0x000000010d107824 */ /* 0x001fe200078e020e */
[----:B------:R-:W-:-:S04]  /*0990*/  LEA R14, R5, R20, 0x2 ;  /* 0x00000014050e7211 */ /* 0x000fc800078e10ff */
[----:B-1----:R-:W-:-:S13]  /*09a0*/  ISETP.GE.AND P1, PT, R16, R15, PT ;  /* 0x0000000f1000720c */ /* 0x002fda0003f26270 */
[----:B------:R-:W-:Y:S01]  /*09b0*/  @!P1 STS [R4], R16 ;  /* 0x0000001004009388 */ /* 0x000fe20000000800 */
[----:B------:R-:W-:Y:S06]  /*09c0*/  BAR.SYNC.DEFER_BLOCKING 0x0 ;  /* 0x0000000000007b1d */ /* 0x000fec0000010000 */
[----:B------:R-:W-:Y:S04]  /*09d0*/  LDS R14, [R14] ;  /* 0x000000000e0e7984 */ /* 0x000fe80000000800 */
[----:B------:R0:W1:Y:S04]  /*09e0*/  LDS R13, [R11+0x1c] ;  /* 0x00001c000b0d7984 */ /* 0x0000680000000800 */
[----:B------:R-:W2:Y:S01]  /*09f0*/  LDS R15, [R4] ;  /* 0x00000000040f7984 */ /* 0x000ea20000000800 */
[----:B0-----:R-:W-:-:S02]  /*0a00*/  VIADD R11, R11, 0x40 ;  /* 0x000000400b0b7836 */ /* 0x001fc40000000000 */
[----:B-1----:R-:W-:-:S05]  /*0a10*/  IMAD.IADD R13, R13, 0x1, R14 ;  /* 0x000000010d0d7824 */ /* 0x002fca00078e020e */
[----:B--2---:R-:W-:-:S13]  /*0a20*/  ISETP.GE.AND P1, PT, R13, R15, PT ;  /* 0x0000000f0d00720c */ /* 0x004fda0003f26270 */
[----:B------:R1:W-:Y:S01]  /*0a30*/  @!P1 STS [R4], R13 ;  /* 0x0000000d04009388 */ /* 0x0003e20000000800 */
[----:B------:R-:W-:Y:S01]  /*0a40*/  BAR.SYNC.DEFER_BLOCKING 0x0 ;  /* 0x0000000000007b1d */ /* 0x000fe20000010000 */
[----:B------:R-:W-:-:S13]  /*0a50*/  ISETP.NE.AND P1, PT, R12, RZ, PT ;  /* 0x000000ff0c00720c */ /* 0x000fda0003f25270 */
[----:B-1----:R-:W-:Y:S05]  /*0a60*/  @P1 BRA `(.L_x_17) ;  /* 0xfffffff400ec1947 */ /* 0x002fea000383ffff */
.L_x_16:
[----:B------:R-:W-:Y:S05]  /*0a70*/  @!P0 BRA `(.L_x_15) ;  /* 0x0000000000488947 */ /* 0x000fea0003800000 */
[----:B------:R-:W1:Y:S01]  /*0a80*/  LDC R11, c[0x0][0x390] ;  /* 0x0000e400ff0b7b82 */ /* 0x000e620000000800 */
[----:B------:R-:W-:Y:S01]  /*0a90*/  IMAD R0, R8, R5, R0 ;  /* 0x0000000508007224 */ /* 0x000fe200078e0200 */
[----:B------:R-:W-:Y:S01]  /*0aa0*/  IADD3 R6, PT, PT, -R6, RZ, RZ ;  /* 0x000000ff06067210 */ /* 0x000fe20007ffe1ff */
[----:B------:R-:W-:-:S03]  /*0ab0*/  IMAD.IADD R7, R7, 0x1, R8 ;  /* 0x0000000107077824 */ /* 0x000fc600078e0208 */
[----:B------:R-:W-:Y:S02]  /*0ac0*/  LEA R0, R0, UR4, 0x2 ;  /* 0x0000000400007c11 */ /* 0x000fe4000f8e10ff */
[----:B------:R-:W-:-:S07]  /*0ad0*/  LEA R7, R7, UR4, 0x2 ;  /* 0x0000000407077c11 */ /* 0x000fce000f8e10ff */
.L_x_18:
[----:B------:R2:W-:Y:S01]  /*0ae0*/  LDS R5, [R7] ;  /* 0x0000000007057984 */ /* 0x0005e20000000800 */
[----:B------:R-:W-:-:S03]  /*0af0*/  VIADD R6, R6, 0x1 ;  /* 0x0000000106067836 */ /* 0x000fc60000000000 */
[----:B------:R1:W3:Y:S04]  /*0b00*/  LDS R8, [R0] ;  /* 0x0000000000087984 */ /* 0x0002e80000000800 */
[----:B0-----:R-:W0:Y:S01]  /*0b10*/  LDS R9, [R4] ;  /* 0x0000000004097984 */ /* 0x001e220000000800 */
[----:B--2---:R-:W-:Y:S01]  /*0b20*/  IADD3 R7, PT, PT, R7, 0x4, RZ ;  /* 0x0000000407077810 */ /* 0x004fe20007ffe0ff */
[----:B-1----:R-:W-:Y:S02]  /*0b30*/  IMAD R0, R11, 0x4, R0 ;  /* 0x000000040b007824 */ /* 0x002fe400078e0200 */
[----:B---3--:R-:W-:-:S05]  /*0b40*/  IMAD.IADD R5, R5, 0x1, R8 ;  /* 0x0000000105057824 */ /* 0x008fca00078e0208 */
[----:B0-----:R-:W-:-:S13]  /*0b50*/  ISETP.GE.AND P0, PT, R5, R9, PT ;  /* 0x000000090500720c */ /* 0x001fda0003f06270 */
[----:B------:R2:W-:Y:S01]  /*0b60*/  @!P0 STS [R4], R5 ;  /* 0x0000000504008388 */ /* 0x0005e20000000800 */
[----:B------:R-:W-:Y:S01]  /*0b70*/  BAR.SYNC.DEFER_BLOCKING 0x0 ;  /* 0x0000000000007b1d */ /* 0x000fe20000010000 */
[----:B------:R-:W-:-:S13]  /*0b80*/  ISETP.NE.AND P0, PT, R6, RZ, PT ;  /* 0x000000ff0600720c */ /* 0x000fda0003f05270 */
[----:B--2---:R-:W-:Y:S05]  /*0b90*/  @P0 BRA `(.L_x_18) ;  /* 0xfffffffc00d00947 */ /* 0x004fea000383ffff */
.L_x_15:
[----:B------:R-:W1:Y:S04]  /*0ba0*/  LDS R5, [R4] ;  /* 0x0000000004057984 */ /* 0x000e680000000800 */
[----:B-1----:R-:W-:Y:S01]  /*0bb0*/  STG.E desc[UR6][R2.64], R5 ;  /* 0x0000000502007986 */ /* 0x002fe2000c101906 */
[----:B------:R-:W-:Y:S05]  /*0bc0*/  EXIT ;  /* 0x000000000000794d */ /* 0x000fea0003800000 */
.L_x_19:
        /* <DEDUP_REMOVED lines=11> */
.L_x_22:


//--------------------- .nv.shared._Z14floyd_phaseIIIiPiii --------------------------
	.section	.nv.shared._Z14floyd_phaseIIIiPiii,"aw",@nobits
	.sectionflags	@""
	.align	16
	.zero		1024


//--------------------- .nv.shared.reserved.0     --------------------------
	.section	.nv.shared.reserved.0,"aw",@nobits
	.weak		__nv_reservedSMEM_offset_0_alias
	.size		__nv_reservedSMEM_offset_0_alias, 0, 64
	.other		__nv_reservedSMEM_offset_0_alias,@"STO_CUDA_RESERVED_SHARED STV_DEFAULT"
__nv_reservedSMEM_offset_0_alias:
	.zero		0
	.zero		64


//--------------------- .nv.shared._Z13floyd_phaseIIiPiii --------------------------
	.section	.nv.shared._Z13floyd_phaseIIiPiii,"aw",@nobits
	.sectionflags	@""
	.align	16
	.zero		1024


//--------------------- .nv.shared._Z12floyd_phaseIiPiii --------------------------
	.section	.nv.shared._Z12floyd_phaseIiPiii,"aw",@nobits
	.sectionflags	@""
	.align	16
	.zero		1024


//--------------------- .nv.constant0._Z14floyd_phaseIIIiPiii --------------------------
	.section	.nv.constant0._Z14floyd_phaseIIIiPiii,"a",@progbits
	.sectionflags	@""
	.align	4
.nv.constant0._Z14floyd_phaseIIIiPiii:
	.zero		920


//--------------------- .nv.constant0._Z13floyd_phaseIIiPiii --------------------------
	.section	.nv.constant0._Z13floyd_phaseIIiPiii,"a",@progbits
	.sectionflags	@""
	.align	4
.nv.constant0._Z13floyd_phaseIIiPiii:
	.zero		920


//--------------------- .nv.constant0._Z12floyd_phaseIiPiii --------------------------
	.section	.nv.constant0._Z12floyd_phaseIiPiii,"a",@progbits
	.sectionflags	@""
	.align	4
.nv.constant0._Z12floyd_phaseIiPiii:
	.zero		920


//--------------------- SYMBOLS --------------------------

	.type		.nv.reservedSmem.offset0,@object
	.size		.nv.reservedSmem.offset0,0x4
	.type		.nv.reservedSmem.cap,@object
	.size		.nv.reservedSmem.cap,0x4
